	.target	sm_90a

	.elftype	@"ET_EXEC"


//--------------------- .note.nv.tkinfo           --------------------------
	.section	.note.nv.tkinfo,"",@"SHT_NOTE"
	.sectionflags	@"SHF_NOTE_NV_TKINFO"
	.tkinfo
        /*0018*/ 	.word	0x00000002
        /*0030*/ 	.string	""
        /*0030*/ 	.string	"ptxas"
        /*0030*/ 	.string	"Cuda compilation tools, release 13.0, V13.0.88"
        /*0030*/ 	.string	"Build cuda_13.0.r13.0/compiler.36424714_0"
        /*0030*/ 	.string	"-arch sm_90a -m 64 "



//--------------------- .note.nv.cuinfo           --------------------------
	.section	.note.nv.cuinfo,"",@"SHT_NOTE"
	.sectionflags	@"SHF_NOTE_NV_CUINFO"
        /*0018*/ 	.short	0x0002
        /*001a*/ 	.short	0x005a
        /*001c*/ 	.short	0x0082
	.zero		2


//--------------------- .nv.info                  --------------------------
	.section	.nv.info,"",@"SHT_CUDA_INFO"
	.align	4


	//----- nvinfo : EIATTR_REGCOUNT
	.align		4
        /*0000*/ 	.byte	0x04, 0x2f
        /*0002*/ 	.short	(.L_12 - .L_11)
	.align		4
.L_11:
        /*0004*/ 	.word	index@(_ZN7cutlass13device_kernelIN5flash19enable_sm80_to_sm89INS1_16FlashAttnFwdSm80INS1_25CollectiveMainloopFwdSm80ILi8ELi2ELb0EN4cute5tupleIJNS5_1CILi128EEENS7_ILi64EEENS7_ILi192EEEEEELi192ENS_6half_tEfNS_4arch4Sm80ELb1ELb0ELb0ELb1ELb0ELb1ELb1ELb0EEENS1_21CollectiveEpilogueFwdINS6_IJS8_SA_S9_EEENS6_IJNS7_ILi1EEESI_SI_EEESC_SE_Li256ELb1ELb1ELb0ELb0EEENS1_19SingleTileSchedulerILb1ELb0ELb1ELi128EEEEEEEEEvNT_6ParamsE)
        /*0008*/ 	.word	0x00000004


	//----- nvinfo : EIATTR_FRAME_SIZE
	.align		4
.L_12:
        /*000c*/ 	.byte	0x04, 0x11
        /*000e*/ 	.short	(.L_14 - .L_13)
	.align		4
.L_13:
        /*0010*/ 	.word	index@(_ZN7cutlass13device_kernelIN5flash19enable_sm80_to_sm89INS1_16FlashAttnFwdSm80INS1_25CollectiveMainloopFwdSm80ILi8ELi2ELb0EN4cute5tupleIJNS5_1CILi128EEENS7_ILi64EEENS7_ILi192EEEEEELi192ENS_6half_tEfNS_4arch4Sm80ELb1ELb0ELb0ELb1ELb0ELb1ELb1ELb0EEENS1_21CollectiveEpilogueFwdINS6_IJS8_SA_S9_EEENS6_IJNS7_ILi1EEESI_SI_EEESC_SE_Li256ELb1ELb1ELb0ELb0EEENS1_19SingleTileSchedulerILb1ELb0ELb1ELi128EEEEEEEEEvNT_6ParamsE)
        /*0014*/ 	.word	0x00000000


	//----- nvinfo : EIATTR_REGCOUNT
	.align		4
.L_14:
        /*0018*/ 	.byte	0x04, 0x2f
        /*001a*/ 	.short	(.L_16 - .L_15)
	.align		4
.L_15:
        /*001c*/ 	.word	index@(_ZN7cutlass13device_kernelIN5flash19enable_sm80_to_sm89INS1_16FlashAttnFwdSm80INS1_25CollectiveMainloopFwdSm80ILi8ELi2ELb1EN4cute5tupleIJNS5_1CILi128EEENS7_ILi96EEENS7_ILi192EEEEEELi192ENS_6half_tEfNS_4arch4Sm80ELb1ELb0ELb0ELb1ELb0ELb0ELb1ELb0EEENS1_21CollectiveEpilogueFwdINS6_IJS8_SA_S9_EEENS6_IJNS7_ILi1EEESI_SI_EEESC_SE_Li256ELb1ELb1ELb0ELb0EEENS1_19SingleTileSchedulerILb1ELb0ELb1ELi128EEEEEEEEEvNT_6ParamsE)
        /*0020*/ 	.word	0x00000004


	//----- nvinfo : EIATTR_FRAME_SIZE
	.align		4
.L_16:
        /*0024*/ 	.byte	0x04, 0x11
        /*0026*/ 	.short	(.L_18 - .L_17)
	.align		4
.L_17:
        /*0028*/ 	.word	index@(_ZN7cutlass13device_kernelIN5flash19enable_sm80_to_sm89INS1_16FlashAttnFwdSm80INS1_25CollectiveMainloopFwdSm80ILi8ELi2ELb1EN4cute5tupleIJNS5_1CILi128EEENS7_ILi96EEENS7_ILi192EEEEEELi192ENS_6half_tEfNS_4arch4Sm80ELb1ELb0ELb0ELb1ELb0ELb0ELb1ELb0EEENS1_21CollectiveEpilogueFwdINS6_IJS8_SA_S9_EEENS6_IJNS7_ILi1EEESI_SI_EEESC_SE_Li256ELb1ELb1ELb0ELb0EEENS1_19SingleTileSchedulerILb1ELb0ELb1ELi128EEEEEEEEEvNT_6ParamsE)
        /*002c*/ 	.word	0x00000000


	//----- nvinfo : EIATTR_REGCOUNT
	.align		4
.L_18:
        /*0030*/ 	.byte	0x04, 0x2f
        /*0032*/ 	.short	(.L_20 - .L_19)
	.align		4
.L_19:
        /*0034*/ 	.word	index@(_ZN7cutlass13device_kernelIN5flash19enable_sm80_to_sm89INS1_16FlashAttnFwdSm80INS1_25CollectiveMainloopFwdSm80ILi8ELi2ELb1EN4cute5tupleIJNS5_1CILi128EEENS7_ILi96EEENS7_ILi192EEEEEELi192ENS_6half_tEfNS_4arch4Sm80ELb1ELb0ELb0ELb0ELb0ELb0ELb1ELb0EEENS1_21CollectiveEpilogueFwdINS6_IJS8_SA_S9_EEENS6_IJNS7_ILi1EEESI_SI_EEESC_SE_Li256ELb0ELb1ELb0ELb0EEENS1_30DynamicPersistentTileSchedulerILi256ELi256ELb0ELb1ELb0EEEEEEEEEvNT_6ParamsE)
        /*0038*/ 	.word	0x00000004


	//----- nvinfo : EIATTR_FRAME_SIZE
	.align		4
.L_20:
        /*003c*/ 	.byte	0x04, 0x11
        /*003e*/ 	.short	(.L_22 - .L_21)
	.align		4
.L_21:
        /*0040*/ 	.word	index@(_ZN7cutlass13device_kernelIN5flash19enable_sm80_to_sm89INS1_16FlashAttnFwdSm80INS1_25CollectiveMainloopFwdSm80ILi8ELi2ELb1EN4cute5tupleIJNS5_1CILi128EEENS7_ILi96EEENS7_ILi192EEEEEELi192ENS_6half_tEfNS_4arch4Sm80ELb1ELb0ELb0ELb0ELb0ELb0ELb1ELb0EEENS1_21CollectiveEpilogueFwdINS6_IJS8_SA_S9_EEENS6_IJNS7_ILi1EEESI_SI_EEESC_SE_Li256ELb0ELb1ELb0ELb0EEENS1_30DynamicPersistentTileSchedulerILi256ELi256ELb0ELb1ELb0EEEEEEEEEvNT_6ParamsE)
        /*0044*/ 	.word	0x00000000


	//----- nvinfo : EIATTR_REGCOUNT
	.align		4
.L_22:
        /*0048*/ 	.byte	0x04, 0x2f
        /*004a*/ 	.short	(.L_24 - .L_23)
	.align		4
.L_23:
        /*004c*/ 	.word	index@(_ZN7cutlass13device_kernelIN5flash19enable_sm80_to_sm89INS1_16FlashAttnFwdSm80INS1_25CollectiveMainloopFwdSm80ILi8ELi2ELb0EN4cute5tupleIJNS5_1CILi128EEENS7_ILi64EEENS7_ILi192EEEEEELi192ENS_6half_tEfNS_4arch4Sm80ELb0ELb1ELb0ELb1ELb0ELb1ELb1ELb0EEENS1_21CollectiveEpilogueFwdINS6_IJS8_SA_S9_EEENS6_IJNS7_ILi1EEESI_SI_EEESC_SE_Li256ELb1ELb1ELb0ELb0EEENS1_19SingleTileSchedulerILb1ELb0ELb1ELi128EEEEEEEEEvNT_6ParamsE)
        /*0050*/ 	.word	0x00000004


	//----- nvinfo : EIATTR_FRAME_SIZE
	.align		4
.L_24:
        /*0054*/ 	.byte	0x04, 0x11
        /*0056*/ 	.short	(.L_26 - .L_25)
	.align		4
.L_25:
        /*0058*/ 	.word	index@(_ZN7cutlass13device_kernelIN5flash19enable_sm80_to_sm89INS1_16FlashAttnFwdSm80INS1_25CollectiveMainloopFwdSm80ILi8ELi2ELb0EN4cute5tupleIJNS5_1CILi128EEENS7_ILi64EEENS7_ILi192EEEEEELi192ENS_6half_tEfNS_4arch4Sm80ELb0ELb1ELb0ELb1ELb0ELb1ELb1ELb0EEENS1_21CollectiveEpilogueFwdINS6_IJS8_SA_S9_EEENS6_IJNS7_ILi1EEESI_SI_EEESC_SE_Li256ELb1ELb1ELb0ELb0EEENS1_19SingleTileSchedulerILb1ELb0ELb1ELi128EEEEEEEEEvNT_6ParamsE)
        /*005c*/ 	.word	0x00000000


	//----- nvinfo : EIATTR_REGCOUNT
	.align		4
.L_26:
        /*0060*/ 	.byte	0x04, 0x2f
        /*0062*/ 	.short	(.L_28 - .L_27)
	.align		4
.L_27:
        /*0064*/ 	.word	index@(_ZN7cutlass13device_kernelIN5flash19enable_sm80_to_sm89INS1_16FlashAttnFwdSm80INS1_25CollectiveMainloopFwdSm80ILi8ELi2ELb0EN4cute5tupleIJNS5_1CILi128EEENS7_ILi64EEENS7_ILi192EEEEEELi192ENS_6half_tEfNS_4arch4Sm80ELb0ELb1ELb0ELb1ELb0ELb0ELb1ELb0EEENS1_21CollectiveEpilogueFwdINS6_IJS8_SA_S9_EEENS6_IJNS7_ILi1EEESI_SI_EEESC_SE_Li256ELb1ELb1ELb0ELb0EEENS1_19SingleTileSchedulerILb1ELb0ELb1ELi128EEEEEEEEEvNT_6ParamsE)
        /*0068*/ 	.word	0x00000004


	//----- nvinfo : EIATTR_FRAME_SIZE
	.align		4
.L_28:
        /*006c*/ 	.byte	0x04, 0x11
        /*006e*/ 	.short	(.L_30 - .L_29)
	.align		4
.L_29:
        /*0070*/ 	.word	index@(_ZN7cutlass13device_kernelIN5flash19enable_sm80_to_sm89INS1_16FlashAttnFwdSm80INS1_25CollectiveMainloopFwdSm80ILi8ELi2ELb0EN4cute5tupleIJNS5_1CILi128EEENS7_ILi64EEENS7_ILi192EEEEEELi192ENS_6half_tEfNS_4arch4Sm80ELb0ELb1ELb0ELb1ELb0ELb0ELb1ELb0EEENS1_21CollectiveEpilogueFwdINS6_IJS8_SA_S9_EEENS6_IJNS7_ILi1EEESI_SI_EEESC_SE_Li256ELb1ELb1ELb0ELb0EEENS1_19SingleTileSchedulerILb1ELb0ELb1ELi128EEEEEEEEEvNT_6ParamsE)
        /*0074*/ 	.word	0x00000000


	//----- nvinfo : EIATTR_REGCOUNT
	.align		4
.L_30:
        /*0078*/ 	.byte	0x04, 0x2f
        /*007a*/ 	.short	(.L_32 - .L_31)
	.align		4
.L_31:
        /*007c*/ 	.word	index@(_ZN7cutlass13device_kernelIN5flash19enable_sm80_to_sm89INS1_16FlashAttnFwdSm80INS1_25CollectiveMainloopFwdSm80ILi8ELi2ELb0EN4cute5tupleIJNS5_1CILi128EEENS7_ILi64EEENS7_ILi192EEEEEELi192ENS_6half_tEfNS_4arch4Sm80ELb0ELb1ELb0ELb0ELb0ELb0ELb1ELb0EEENS1_21CollectiveEpilogueFwdINS6_IJS8_SA_S9_EEENS6_IJNS7_ILi1EEESI_SI_EEESC_SE_Li256ELb0ELb1ELb0ELb0EEENS1_19SingleTileSchedulerILb0ELb0ELb1ELi128EEEEEEEEEvNT_6ParamsE)
        /*0080*/ 	.word	0x00000004


	//----- nvinfo : EIATTR_FRAME_SIZE
	.align		4
.L_32:
        /*0084*/ 	.byte	0x04, 0x11
        /*0086*/ 	.short	(.L_34 - .L_33)
	.align		4
.L_33:
        /*0088*/ 	.word	index@(_ZN7cutlass13device_kernelIN5flash19enable_sm80_to_sm89INS1_16FlashAttnFwdSm80INS1_25CollectiveMainloopFwdSm80ILi8ELi2ELb0EN4cute5tupleIJNS5_1CILi128EEENS7_ILi64EEENS7_ILi192EEEEEELi192ENS_6half_tEfNS_4arch4Sm80ELb0ELb1ELb0ELb0ELb0ELb0ELb1ELb0EEENS1_21CollectiveEpilogueFwdINS6_IJS8_SA_S9_EEENS6_IJNS7_ILi1EEESI_SI_EEESC_SE_Li256ELb0ELb1ELb0ELb0EEENS1_19SingleTileSchedulerILb0ELb0ELb1ELi128EEEEEEEEEvNT_6ParamsE)
        /*008c*/ 	.word	0x00000000


	//----- nvinfo : EIATTR_REGCOUNT
	.align		4
.L_34:
        /*0090*/ 	.byte	0x04, 0x2f
        /*0092*/ 	.short	(.L_36 - .L_35)
	.align		4
.L_35:
        /*0094*/ 	.word	index@(_ZN7cutlass13device_kernelIN5flash19enable_sm80_to_sm89INS1_16FlashAttnFwdSm80INS1_25CollectiveMainloopFwdSm80ILi8ELi2ELb0EN4cute5tupleIJNS5_1CILi128EEENS7_ILi64EEENS7_ILi192EEEEEELi192ENS_6half_tEfNS_4arch4Sm80ELb0ELb0ELb0ELb1ELb0ELb1ELb1ELb0EEENS1_21CollectiveEpilogueFwdINS6_IJS8_SA_S9_EEENS6_IJNS7_ILi1EEESI_SI_EEESC_SE_Li256ELb1ELb1ELb0ELb0EEENS1_19SingleTileSchedulerILb1ELb0ELb1ELi128EEEEEEEEEvNT_6ParamsE)
        /*0098*/ 	.word	0x00000004


	//----- nvinfo : EIATTR_FRAME_SIZE
	.align		4
.L_36:
        /*009c*/ 	.byte	0x04, 0x11
        /*009e*/ 	.short	(.L_38 - .L_37)
	.align		4
.L_37:
        /*00a0*/ 	.word	index@(_ZN7cutlass13device_kernelIN5flash19enable_sm80_to_sm89INS1_16FlashAttnFwdSm80INS1_25CollectiveMainloopFwdSm80ILi8ELi2ELb0EN4cute5tupleIJNS5_1CILi128EEENS7_ILi64EEENS7_ILi192EEEEEELi192ENS_6half_tEfNS_4arch4Sm80ELb0ELb0ELb0ELb1ELb0ELb1ELb1ELb0EEENS1_21CollectiveEpilogueFwdINS6_IJS8_SA_S9_EEENS6_IJNS7_ILi1EEESI_SI_EEESC_SE_Li256ELb1ELb1ELb0ELb0EEENS1_19SingleTileSchedulerILb1ELb0ELb1ELi128EEEEEEEEEvNT_6ParamsE)
        /*00a4*/ 	.word	0x00000000


	//----- nvinfo : EIATTR_REGCOUNT
	.align		4
.L_38:
        /*00a8*/ 	.byte	0x04, 0x2f
        /*00aa*/ 	.short	(.L_40 - .L_39)
	.align		4
.L_39:
        /*00ac*/ 	.word	index@(_ZN7cutlass13device_kernelIN5flash19enable_sm80_to_sm89INS1_16FlashAttnFwdSm80INS1_25CollectiveMainloopFwdSm80ILi8ELi2ELb1EN4cute5tupleIJNS5_1CILi128EEENS7_ILi96EEENS7_ILi192EEEEEELi192ENS_6half_tEfNS_4arch4Sm80ELb0ELb0ELb0ELb1ELb0ELb0ELb1ELb0EEENS1_21CollectiveEpilogueFwdINS6_IJS8_SA_S9_EEENS6_IJNS7_ILi1EEESI_SI_EEESC_SE_Li256ELb1ELb1ELb0ELb0EEENS1_19SingleTileSchedulerILb1ELb0ELb1ELi128EEEEEEEEEvNT_6ParamsE)
        /*00b0*/ 	.word	0x00000004


	//----- nvinfo : EIATTR_FRAME_SIZE
	.align		4
.L_40:
        /*00b4*/ 	.byte	0x04, 0x11
        /*00b6*/ 	.short	(.L_42 - .L_41)
	.align		4
.L_41:
        /*00b8*/ 	.word	index@(_ZN7cutlass13device_kernelIN5flash19enable_sm80_to_sm89INS1_16FlashAttnFwdSm80INS1_25CollectiveMainloopFwdSm80ILi8ELi2ELb1EN4cute5tupleIJNS5_1CILi128EEENS7_ILi96EEENS7_ILi192EEEEEELi192ENS_6half_tEfNS_4arch4Sm80ELb0ELb0ELb0ELb1ELb0ELb0ELb1ELb0EEENS1_21CollectiveEpilogueFwdINS6_IJS8_SA_S9_EEENS6_IJNS7_ILi1EEESI_SI_EEESC_SE_Li256ELb1ELb1ELb0ELb0EEENS1_19SingleTileSchedulerILb1ELb0ELb1ELi128EEEEEEEEEvNT_6ParamsE)
        /*00bc*/ 	.word	0x00000000


	//----- nvinfo : EIATTR_REGCOUNT
	.align		4
.L_42:
        /*00c0*/ 	.byte	0x04, 0x2f
        /*00c2*/ 	.short	(.L_44 - .L_43)
	.align		4
.L_43:
        /*00c4*/ 	.word	index@(_ZN7cutlass13device_kernelIN5flash19enable_sm80_to_sm89INS1_16FlashAttnFwdSm80INS1_25CollectiveMainloopFwdSm80ILi8ELi2ELb1EN4cute5tupleIJNS5_1CILi128EEENS7_ILi96EEENS7_ILi192EEEEEELi192ENS_6half_tEfNS_4arch4Sm80ELb0ELb0ELb0ELb0ELb0ELb0ELb1ELb0EEENS1_21CollectiveEpilogueFwdINS6_IJS8_SA_S9_EEENS6_IJNS7_ILi1EEESI_SI_EEESC_SE_Li256ELb0ELb1ELb0ELb0EEENS1_19SingleTileSchedulerILb0ELb0ELb1ELi128EEEEEEEEEvNT_6ParamsE)
        /*00c8*/ 	.word	0x00000004


	//----- nvinfo : EIATTR_FRAME_SIZE
	.align		4
.L_44:
        /*00cc*/ 	.byte	0x04, 0x11
        /*00ce*/ 	.short	(.L_46 - .L_45)
	.align		4
.L_45:
        /*00d0*/ 	.word	index@(_ZN7cutlass13device_kernelIN5flash19enable_sm80_to_sm89INS1_16FlashAttnFwdSm80INS1_25CollectiveMainloopFwdSm80ILi8ELi2ELb1EN4cute5tupleIJNS5_1CILi128EEENS7_ILi96EEENS7_ILi192EEEEEELi192ENS_6half_tEfNS_4arch4Sm80ELb0ELb0ELb0ELb0ELb0ELb0ELb1ELb0EEENS1_21CollectiveEpilogueFwdINS6_IJS8_SA_S9_EEENS6_IJNS7_ILi1EEESI_SI_EEESC_SE_Li256ELb0ELb1ELb0ELb0EEENS1_19SingleTileSchedulerILb0ELb0ELb1ELi128EEEEEEEEEvNT_6ParamsE)
        /*00d4*/ 	.word	0x00000000


	//----- nvinfo : EIATTR_REGCOUNT
	.align		4
.L_46:
        /*00d8*/ 	.byte	0x04, 0x2f
        /*00da*/ 	.short	(.L_48 - .L_47)
	.align		4
.L_47:
        /*00dc*/ 	.word	index@(_ZN7cutlass13device_kernelIN5flash19enable_sm80_to_sm89INS1_16FlashAttnFwdSm80INS1_25CollectiveMainloopFwdSm80ILi8ELi1ELb0EN4cute5tupleIJNS5_1CILi128EEENS7_ILi64EEENS7_ILi192EEEEEELi192ENS_6half_tEfNS_4arch4Sm80ELb1ELb0ELb0ELb1ELb0ELb1ELb1ELb0EEENS1_21CollectiveEpilogueFwdINS6_IJS8_SA_S9_EEENS6_IJNS7_ILi1EEESI_SI_EEESC_SE_Li256ELb1ELb1ELb0ELb0EEENS1_19SingleTileSchedulerILb1ELb0ELb1ELi128EEEEEEEEEvNT_6ParamsE)
        /*00e0*/ 	.word	0x00000004


	//----- nvinfo : EIATTR_FRAME_SIZE
	.align		4
.L_48:
        /*00e4*/ 	.byte	0x04, 0x11
        /*00e6*/ 	.short	(.L_50 - .L_49)
	.align		4
.L_49:
        /*00e8*/ 	.word	index@(_ZN7cutlass13device_kernelIN5flash19enable_sm80_to_sm89INS1_16FlashAttnFwdSm80INS1_25CollectiveMainloopFwdSm80ILi8ELi1ELb0EN4cute5tupleIJNS5_1CILi128EEENS7_ILi64EEENS7_ILi192EEEEEELi192ENS_6half_tEfNS_4arch4Sm80ELb1ELb0ELb0ELb1ELb0ELb1ELb1ELb0EEENS1_21CollectiveEpilogueFwdINS6_IJS8_SA_S9_EEENS6_IJNS7_ILi1EEESI_SI_EEESC_SE_Li256ELb1ELb1ELb0ELb0EEENS1_19SingleTileSchedulerILb1ELb0ELb1ELi128EEEEEEEEEvNT_6ParamsE)
        /*00ec*/ 	.word	0x00000000


	//----- nvinfo : EIATTR_REGCOUNT
	.align		4
.L_50:
        /*00f0*/ 	.byte	0x04, 0x2f
        /*00f2*/ 	.short	(.L_52 - .L_51)
	.align		4
.L_51:
        /*00f4*/ 	.word	index@(_ZN7cutlass13device_kernelIN5flash19enable_sm80_to_sm89INS1_16FlashAttnFwdSm80INS1_25CollectiveMainloopFwdSm80ILi8ELi1ELb1EN4cute5tupleIJNS5_1CILi128EEENS7_ILi96EEENS7_ILi192EEEEEELi192ENS_6half_tEfNS_4arch4Sm80ELb1ELb0ELb0ELb1ELb0ELb0ELb1ELb0EEENS1_21CollectiveEpilogueFwdINS6_IJS8_SA_S9_EEENS6_IJNS7_ILi1EEESI_SI_EEESC_SE_Li256ELb1ELb1ELb0ELb0EEENS1_19SingleTileSchedulerILb1ELb0ELb1ELi128EEEEEEEEEvNT_6ParamsE)
        /*00f8*/ 	.word	0x00000004


	//----- nvinfo : EIATTR_FRAME_SIZE
	.align		4
.L_52:
        /*00fc*/ 	.byte	0x04, 0x11
        /*00fe*/ 	.short	(.L_54 - .L_53)
	.align		4
.L_53:
        /*0100*/ 	.word	index@(_ZN7cutlass13device_kernelIN5flash19enable_sm80_to_sm89INS1_16FlashAttnFwdSm80INS1_25CollectiveMainloopFwdSm80ILi8ELi1ELb1EN4cute5tupleIJNS5_1CILi128EEENS7_ILi96EEENS7_ILi192EEEEEELi192ENS_6half_tEfNS_4arch4Sm80ELb1ELb0ELb0ELb1ELb0ELb0ELb1ELb0EEENS1_21CollectiveEpilogueFwdINS6_IJS8_SA_S9_EEENS6_IJNS7_ILi1EEESI_SI_EEESC_SE_Li256ELb1ELb1ELb0ELb0EEENS1_19SingleTileSchedulerILb1ELb0ELb1ELi128EEEEEEEEEvNT_6ParamsE)
        /*0104*/ 	.word	0x00000000


	//----- nvinfo : EIATTR_REGCOUNT
	.align		4
.L_54:
        /*0108*/ 	.byte	0x04, 0x2f
        /*010a*/ 	.short	(.L_56 - .L_55)
	.align		4
.L_55:
        /*010c*/ 	.word	index@(_ZN7cutlass13device_kernelIN5flash19enable_sm80_to_sm89INS1_16FlashAttnFwdSm80INS1_25CollectiveMainloopFwdSm80ILi8ELi1ELb1EN4cute5tupleIJNS5_1CILi128EEENS7_ILi96EEENS7_ILi192EEEEEELi192ENS_6half_tEfNS_4arch4Sm80ELb1ELb0ELb0ELb0ELb0ELb0ELb1ELb0EEENS1_21CollectiveEpilogueFwdINS6_IJS8_SA_S9_EEENS6_IJNS7_ILi1EEESI_SI_EEESC_SE_Li256ELb0ELb1ELb0ELb0EEENS1_30DynamicPersistentTileSchedulerILi256ELi256ELb0ELb1ELb0EEEEEEEEEvNT_6ParamsE)
        /*0110*/ 	.word	0x00000004


	//----- nvinfo : EIATTR_FRAME_SIZE
	.align		4
.L_56:
        /*0114*/ 	.byte	0x04, 0x11
        /*0116*/ 	.short	(.L_58 - .L_57)
	.align		4
.L_57:
        /*0118*/ 	.word	index@(_ZN7cutlass13device_kernelIN5flash19enable_sm80_to_sm89INS1_16FlashAttnFwdSm80INS1_25CollectiveMainloopFwdSm80ILi8ELi1ELb1EN4cute5tupleIJNS5_1CILi128EEENS7_ILi96EEENS7_ILi192EEEEEELi192ENS_6half_tEfNS_4arch4Sm80ELb1ELb0ELb0ELb0ELb0ELb0ELb1ELb0EEENS1_21CollectiveEpilogueFwdINS6_IJS8_SA_S9_EEENS6_IJNS7_ILi1EEESI_SI_EEESC_SE_Li256ELb0ELb1ELb0ELb0EEENS1_30DynamicPersistentTileSchedulerILi256ELi256ELb0ELb1ELb0EEEEEEEEEvNT_6ParamsE)
        /*011c*/ 	.word	0x00000000


	//----- nvinfo : EIATTR_REGCOUNT
	.align		4
.L_58:
        /*0120*/ 	.byte	0x04, 0x2f
        /*0122*/ 	.short	(.L_60 - .L_59)
	.align		4
.L_59:
        /*0124*/ 	.word	index@(_ZN7cutlass13device_kernelIN5flash19enable_sm80_to_sm89INS1_16FlashAttnFwdSm80INS1_25CollectiveMainloopFwdSm80ILi8ELi1ELb0EN4cute5tupleIJNS5_1CILi128EEENS7_ILi64EEENS7_ILi192EEEEEELi192ENS_6half_tEfNS_4arch4Sm80ELb0ELb1ELb0ELb1ELb0ELb1ELb1ELb0EEENS1_21CollectiveEpilogueFwdINS6_IJS8_SA_S9_EEENS6_IJNS7_ILi1EEESI_SI_EEESC_SE_Li256ELb1ELb1ELb0ELb0EEENS1_19SingleTileSchedulerILb1ELb0ELb1ELi128EEEEEEEEEvNT_6ParamsE)
        /*0128*/ 	.word	0x00000004


	//----- nvinfo : EIATTR_FRAME_SIZE
	.align		4
.L_60:
        /*012c*/ 	.byte	0x04, 0x11
        /*012e*/ 	.short	(.L_62 - .L_61)
	.align		4
.L_61:
        /*0130*/ 	.word	index@(_ZN7cutlass13device_kernelIN5flash19enable_sm80_to_sm89INS1_16FlashAttnFwdSm80INS1_25CollectiveMainloopFwdSm80ILi8ELi1ELb0EN4cute5tupleIJNS5_1CILi128EEENS7_ILi64EEENS7_ILi192EEEEEELi192ENS_6half_tEfNS_4arch4Sm80ELb0ELb1ELb0ELb1ELb0ELb1ELb1ELb0EEENS1_21CollectiveEpilogueFwdINS6_IJS8_SA_S9_EEENS6_IJNS7_ILi1EEESI_SI_EEESC_SE_Li256ELb1ELb1ELb0ELb0EEENS1_19SingleTileSchedulerILb1ELb0ELb1ELi128EEEEEEEEEvNT_6ParamsE)
        /*0134*/ 	.word	0x00000000


	//----- nvinfo : EIATTR_REGCOUNT
	.align		4
.L_62:
        /*0138*/ 	.byte	0x04, 0x2f
        /*013a*/ 	.short	(.L_64 - .L_63)
	.align		4
.L_63:
        /*013c*/ 	.word	index@(_ZN7cutlass13device_kernelIN5flash19enable_sm80_to_sm89INS1_16FlashAttnFwdSm80INS1_25CollectiveMainloopFwdSm80ILi8ELi1ELb0EN4cute5tupleIJNS5_1CILi128EEENS7_ILi64EEENS7_ILi192EEEEEELi192ENS_6half_tEfNS_4arch4Sm80ELb0ELb1ELb0ELb1ELb0ELb0ELb1ELb0EEENS1_21CollectiveEpilogueFwdINS6_IJS8_SA_S9_EEENS6_IJNS7_ILi1EEESI_SI_EEESC_SE_Li256ELb1ELb1ELb0ELb0EEENS1_19SingleTileSchedulerILb1ELb0ELb1ELi128EEEEEEEEEvNT_6ParamsE)
        /*0140*/ 	.word	0x00000004


	//----- nvinfo : EIATTR_FRAME_SIZE
	.align		4
.L_64:
        /*0144*/ 	.byte	0x04, 0x11
        /*0146*/ 	.short	(.L_66 - .L_65)
	.align		4
.L_65:
        /*0148*/ 	.word	index@(_ZN7cutlass13device_kernelIN5flash19enable_sm80_to_sm89INS1_16FlashAttnFwdSm80INS1_25CollectiveMainloopFwdSm80ILi8ELi1ELb0EN4cute5tupleIJNS5_1CILi128EEENS7_ILi64EEENS7_ILi192EEEEEELi192ENS_6half_tEfNS_4arch4Sm80ELb0ELb1ELb0ELb1ELb0ELb0ELb1ELb0EEENS1_21CollectiveEpilogueFwdINS6_IJS8_SA_S9_EEENS6_IJNS7_ILi1EEESI_SI_EEESC_SE_Li256ELb1ELb1ELb0ELb0EEENS1_19SingleTileSchedulerILb1ELb0ELb1ELi128EEEEEEEEEvNT_6ParamsE)
        /*014c*/ 	.word	0x00000000


	//----- nvinfo : EIATTR_REGCOUNT
	.align		4
.L_66:
        /*0150*/ 	.byte	0x04, 0x2f
        /*0152*/ 	.short	(.L_68 - .L_67)
	.align		4
.L_67:
        /*0154*/ 	.word	index@(_ZN7cutlass13device_kernelIN5flash19enable_sm80_to_sm89INS1_16FlashAttnFwdSm80INS1_25CollectiveMainloopFwdSm80ILi8ELi1ELb0EN4cute5tupleIJNS5_1CILi128EEENS7_ILi64EEENS7_ILi192EEEEEELi192ENS_6half_tEfNS_4arch4Sm80ELb0ELb1ELb0ELb0ELb0ELb0ELb1ELb0EEENS1_21CollectiveEpilogueFwdINS6_IJS8_SA_S9_EEENS6_IJNS7_ILi1EEESI_SI_EEESC_SE_Li256ELb0ELb1ELb0ELb0EEENS1_19SingleTileSchedulerILb0ELb0ELb1ELi128EEEEEEEEEvNT_6ParamsE)
        /*0158*/ 	.word	0x00000004


	//----- nvinfo : EIATTR_FRAME_SIZE
	.align		4
.L_68:
        /*015c*/ 	.byte	0x04, 0x11
        /*015e*/ 	.short	(.L_70 - .L_69)
	.align		4
.L_69:
        /*0160*/ 	.word	index@(_ZN7cutlass13device_kernelIN5flash19enable_sm80_to_sm89INS1_16FlashAttnFwdSm80INS1_25CollectiveMainloopFwdSm80ILi8ELi1ELb0EN4cute5tupleIJNS5_1CILi128EEENS7_ILi64EEENS7_ILi192EEEEEELi192ENS_6half_tEfNS_4arch4Sm80ELb0ELb1ELb0ELb0ELb0ELb0ELb1ELb0EEENS1_21CollectiveEpilogueFwdINS6_IJS8_SA_S9_EEENS6_IJNS7_ILi1EEESI_SI_EEESC_SE_Li256ELb0ELb1ELb0ELb0EEENS1_19SingleTileSchedulerILb0ELb0ELb1ELi128EEEEEEEEEvNT_6ParamsE)
        /*0164*/ 	.word	0x00000000


	//----- nvinfo : EIATTR_REGCOUNT
	.align		4
.L_70:
        /*0168*/ 	.byte	0x04, 0x2f
        /*016a*/ 	.short	(.L_72 - .L_71)
	.align		4
.L_71:
        /*016c*/ 	.word	index@(_ZN7cutlass13device_kernelIN5flash19enable_sm80_to_sm89INS1_16FlashAttnFwdSm80INS1_25CollectiveMainloopFwdSm80ILi8ELi1ELb0EN4cute5tupleIJNS5_1CILi128EEENS7_ILi64EEENS7_ILi192EEEEEELi192ENS_6half_tEfNS_4arch4Sm80ELb0ELb0ELb0ELb1ELb0ELb1ELb1ELb0EEENS1_21CollectiveEpilogueFwdINS6_IJS8_SA_S9_EEENS6_IJNS7_ILi1EEESI_SI_EEESC_SE_Li256ELb1ELb1ELb0ELb0EEENS1_19SingleTileSchedulerILb1ELb0ELb1ELi128EEEEEEEEEvNT_6ParamsE)
        /*0170*/ 	.word	0x00000004


	//----- nvinfo : EIATTR_FRAME_SIZE
	.align		4
.L_72:
        /*0174*/ 	.byte	0x04, 0x11
        /*0176*/ 	.short	(.L_74 - .L_73)
	.align		4
.L_73:
        /*0178*/ 	.word	index@(_ZN7cutlass13device_kernelIN5flash19enable_sm80_to_sm89INS1_16FlashAttnFwdSm80INS1_25CollectiveMainloopFwdSm80ILi8ELi1ELb0EN4cute5tupleIJNS5_1CILi128EEENS7_ILi64EEENS7_ILi192EEEEEELi192ENS_6half_tEfNS_4arch4Sm80ELb0ELb0ELb0ELb1ELb0ELb1ELb1ELb0EEENS1_21CollectiveEpilogueFwdINS6_IJS8_SA_S9_EEENS6_IJNS7_ILi1EEESI_SI_EEESC_SE_Li256ELb1ELb1ELb0ELb0EEENS1_19SingleTileSchedulerILb1ELb0ELb1ELi128EEEEEEEEEvNT_6ParamsE)
        /*017c*/ 	.word	0x00000000


	//----- nvinfo : EIATTR_REGCOUNT
	.align		4
.L_74:
        /*0180*/ 	.byte	0x04, 0x2f
        /*0182*/ 	.short	(.L_76 - .L_75)
	.align		4
.L_75:
        /*0184*/ 	.word	index@(_ZN7cutlass13device_kernelIN5flash19enable_sm80_to_sm89INS1_16FlashAttnFwdSm80INS1_25CollectiveMainloopFwdSm80ILi8ELi1ELb1EN4cute5tupleIJNS5_1CILi128EEENS7_ILi96EEENS7_ILi192EEEEEELi192ENS_6half_tEfNS_4arch4Sm80ELb0ELb0ELb0ELb1ELb0ELb0ELb1ELb0EEENS1_21CollectiveEpilogueFwdINS6_IJS8_SA_S9_EEENS6_IJNS7_ILi1EEESI_SI_EEESC_SE_Li256ELb1ELb1ELb0ELb0EEENS1_19SingleTileSchedulerILb1ELb0ELb1ELi128EEEEEEEEEvNT_6ParamsE)
        /*0188*/ 	.word	0x00000004


	//----- nvinfo : EIATTR_FRAME_SIZE
	.align		4
.L_76:
        /*018c*/ 	.byte	0x04, 0x11
        /*018e*/ 	.short	(.L_78 - .L_77)
	.align		4
.L_77:
        /*0190*/ 	.word	index@(_ZN7cutlass13device_kernelIN5flash19enable_sm80_to_sm89INS1_16FlashAttnFwdSm80INS1_25CollectiveMainloopFwdSm80ILi8ELi1ELb1EN4cute5tupleIJNS5_1CILi128EEENS7_ILi96EEENS7_ILi192EEEEEELi192ENS_6half_tEfNS_4arch4Sm80ELb0ELb0ELb0ELb1ELb0ELb0ELb1ELb0EEENS1_21CollectiveEpilogueFwdINS6_IJS8_SA_S9_EEENS6_IJNS7_ILi1EEESI_SI_EEESC_SE_Li256ELb1ELb1ELb0ELb0EEENS1_19SingleTileSchedulerILb1ELb0ELb1ELi128EEEEEEEEEvNT_6ParamsE)
        /*0194*/ 	.word	0x00000000


	//----- nvinfo : EIATTR_REGCOUNT
	.align		4
.L_78:
        /*0198*/ 	.byte	0x04, 0x2f
        /*019a*/ 	.short	(.L_80 - .L_79)
	.align		4
.L_79:
        /*019c*/ 	.word	index@(_ZN7cutlass13device_kernelIN5flash19enable_sm80_to_sm89INS1_16FlashAttnFwdSm80INS1_25CollectiveMainloopFwdSm80ILi8ELi1ELb1EN4cute5tupleIJNS5_1CILi128EEENS7_ILi96EEENS7_ILi192EEEEEELi192ENS_6half_tEfNS_4arch4Sm80ELb0ELb0ELb0ELb0ELb0ELb0ELb1ELb0EEENS1_21CollectiveEpilogueFwdINS6_IJS8_SA_S9_EEENS6_IJNS7_ILi1EEESI_SI_EEESC_SE_Li256ELb0ELb1ELb0ELb0EEENS1_19SingleTileSchedulerILb0ELb0ELb1ELi128EEEEEEEEEvNT_6ParamsE)
        /*01a0*/ 	.word	0x00000004


	//----- nvinfo : EIATTR_FRAME_SIZE
	.align		4
.L_80:
        /*01a4*/ 	.byte	0x04, 0x11
        /*01a6*/ 	.short	(.L_82 - .L_81)
	.align		4
.L_81:
        /*01a8*/ 	.word	index@(_ZN7cutlass13device_kernelIN5flash19enable_sm80_to_sm89INS1_16FlashAttnFwdSm80INS1_25CollectiveMainloopFwdSm80ILi8ELi1ELb1EN4cute5tupleIJNS5_1CILi128EEENS7_ILi96EEENS7_ILi192EEEEEELi192ENS_6half_tEfNS_4arch4Sm80ELb0ELb0ELb0ELb0ELb0ELb0ELb1ELb0EEENS1_21CollectiveEpilogueFwdINS6_IJS8_SA_S9_EEENS6_IJNS7_ILi1EEESI_SI_EEESC_SE_Li256ELb0ELb1ELb0ELb0EEENS1_19SingleTileSchedulerILb0ELb0ELb1ELi128EEEEEEEEEvNT_6ParamsE)
        /*01ac*/ 	.word	0x00000000


	//----- nvinfo : EIATTR_MIN_STACK_SIZE
	.align		4
.L_82:
        /*01b0*/ 	.byte	0x04, 0x12
        /*01b2*/ 	.short	(.L_84 - .L_83)
	.align		4
.L_83:
        /*01b4*/ 	.word	index@(_ZN7cutlass13device_kernelIN5flash19enable_sm80_to_sm89INS1_16FlashAttnFwdSm80INS1_25CollectiveMainloopFwdSm80ILi8ELi1ELb1EN4cute5tupleIJNS5_1CILi128EEENS7_ILi96EEENS7_ILi192EEEEEELi192ENS_6half_tEfNS_4arch4Sm80ELb0ELb0ELb0ELb0ELb0ELb0ELb1ELb0EEENS1_21CollectiveEpilogueFwdINS6_IJS8_SA_S9_EEENS6_IJNS7_ILi1EEESI_SI_EEESC_SE_Li256ELb0ELb1ELb0ELb0EEENS1_19SingleTileSchedulerILb0ELb0ELb1ELi128EEEEEEEEEvNT_6ParamsE)
        /*01b8*/ 	.word	0x00000000


	//----- nvinfo : EIATTR_MIN_STACK_SIZE
	.align		4
.L_84:
        /*01bc*/ 	.byte	0x04, 0x12
        /*01be*/ 	.short	(.L_86 - .L_85)
	.align		4
.L_85:
        /*01c0*/ 	.word	index@(_ZN7cutlass13device_kernelIN5flash19enable_sm80_to_sm89INS1_16FlashAttnFwdSm80INS1_25CollectiveMainloopFwdSm80ILi8ELi1ELb1EN4cute5tupleIJNS5_1CILi128EEENS7_ILi96EEENS7_ILi192EEEEEELi192ENS_6half_tEfNS_4arch4Sm80ELb0ELb0ELb0ELb1ELb0ELb0ELb1ELb0EEENS1_21CollectiveEpilogueFwdINS6_IJS8_SA_S9_EEENS6_IJNS7_ILi1EEESI_SI_EEESC_SE_Li256ELb1ELb1ELb0ELb0EEENS1_19SingleTileSchedulerILb1ELb0ELb1ELi128EEEEEEEEEvNT_6ParamsE)
        /*01c4*/ 	.word	0x00000000


	//----- nvinfo : EIATTR_MIN_STACK_SIZE
	.align		4
.L_86:
        /*01c8*/ 	.byte	0x04, 0x12
        /*01ca*/ 	.short	(.L_88 - .L_87)
	.align		4
.L_87:
        /*01cc*/ 	.word	index@(_ZN7cutlass13device_kernelIN5flash19enable_sm80_to_sm89INS1_16FlashAttnFwdSm80INS1_25CollectiveMainloopFwdSm80ILi8ELi1ELb0EN4cute5tupleIJNS5_1CILi128EEENS7_ILi64EEENS7_ILi192EEEEEELi192ENS_6half_tEfNS_4arch4Sm80ELb0ELb0ELb0ELb1ELb0ELb1ELb1ELb0EEENS1_21CollectiveEpilogueFwdINS6_IJS8_SA_S9_EEENS6_IJNS7_ILi1EEESI_SI_EEESC_SE_Li256ELb1ELb1ELb0ELb0EEENS1_19SingleTileSchedulerILb1ELb0ELb1ELi128EEEEEEEEEvNT_6ParamsE)
        /*01d0*/ 	.word	0x00000000


	//----- nvinfo : EIATTR_MIN_STACK_SIZE
	.align		4
.L_88:
        /*01d4*/ 	.byte	0x04, 0x12
        /*01d6*/ 	.short	(.L_90 - .L_89)
	.align		4
.L_89:
        /*01d8*/ 	.word	index@(_ZN7cutlass13device_kernelIN5flash19enable_sm80_to_sm89INS1_16FlashAttnFwdSm80INS1_25CollectiveMainloopFwdSm80ILi8ELi1ELb0EN4cute5tupleIJNS5_1CILi128EEENS7_ILi64EEENS7_ILi192EEEEEELi192ENS_6half_tEfNS_4arch4Sm80ELb0ELb1ELb0ELb0ELb0ELb0ELb1ELb0EEENS1_21CollectiveEpilogueFwdINS6_IJS8_SA_S9_EEENS6_IJNS7_ILi1EEESI_SI_EEESC_SE_Li256ELb0ELb1ELb0ELb0EEENS1_19SingleTileSchedulerILb0ELb0ELb1ELi128EEEEEEEEEvNT_6ParamsE)
        /*01dc*/ 	.word	0x00000000


	//----- nvinfo : EIATTR_MIN_STACK_SIZE
	.align		4
.L_90:
        /*01e0*/ 	.byte	0x04, 0x12
        /*01e2*/ 	.short	(.L_92 - .L_91)
	.align		4
.L_91:
        /*01e4*/ 	.word	index@(_ZN7cutlass13device_kernelIN5flash19enable_sm80_to_sm89INS1_16FlashAttnFwdSm80INS1_25CollectiveMainloopFwdSm80ILi8ELi1ELb0EN4cute5tupleIJNS5_1CILi128EEENS7_ILi64EEENS7_ILi192EEEEEELi192ENS_6half_tEfNS_4arch4Sm80ELb0ELb1ELb0ELb1ELb0ELb0ELb1ELb0EEENS1_21CollectiveEpilogueFwdINS6_IJS8_SA_S9_EEENS6_IJNS7_ILi1EEESI_SI_EEESC_SE_Li256ELb1ELb1ELb0ELb0EEENS1_19SingleTileSchedulerILb1ELb0ELb1ELi128EEEEEEEEEvNT_6ParamsE)
        /*01e8*/ 	.word	0x00000000


	//----- nvinfo : EIATTR_MIN_STACK_SIZE
	.align		4
.L_92:
        /*01ec*/ 	.byte	0x04, 0x12
        /*01ee*/ 	.short	(.L_94 - .L_93)
	.align		4
.L_93:
        /*01f0*/ 	.word	index@(_ZN7cutlass13device_kernelIN5flash19enable_sm80_to_sm89INS1_16FlashAttnFwdSm80INS1_25CollectiveMainloopFwdSm80ILi8ELi1ELb0EN4cute5tupleIJNS5_1CILi128EEENS7_ILi64EEENS7_ILi192EEEEEELi192ENS_6half_tEfNS_4arch4Sm80ELb0ELb1ELb0ELb1ELb0ELb1ELb1ELb0EEENS1_21CollectiveEpilogueFwdINS6_IJS8_SA_S9_EEENS6_IJNS7_ILi1EEESI_SI_EEESC_SE_Li256ELb1ELb1ELb0ELb0EEENS1_19SingleTileSchedulerILb1ELb0ELb1ELi128EEEEEEEEEvNT_6ParamsE)
        /*01f4*/ 	.word	0x00000000


	//----- nvinfo : EIATTR_MIN_STACK_SIZE
	.align		4
.L_94:
        /*01f8*/ 	.byte	0x04, 0x12
        /*01fa*/ 	.short	(.L_96 - .L_95)
	.align		4
.L_95:
        /*01fc*/ 	.word	index@(_ZN7cutlass13device_kernelIN5flash19enable_sm80_to_sm89INS1_16FlashAttnFwdSm80INS1_25CollectiveMainloopFwdSm80ILi8ELi1ELb1EN4cute5tupleIJNS5_1CILi128EEENS7_ILi96EEENS7_ILi192EEEEEELi192ENS_6half_tEfNS_4arch4Sm80ELb1ELb0ELb0ELb0ELb0ELb0ELb1ELb0EEENS1_21CollectiveEpilogueFwdINS6_IJS8_SA_S9_EEENS6_IJNS7_ILi1EEESI_SI_EEESC_SE_Li256ELb0ELb1ELb0ELb0EEENS1_30DynamicPersistentTileSchedulerILi256ELi256ELb0ELb1ELb0EEEEEEEEEvNT_6ParamsE)
        /*0200*/ 	.word	0x00000000


	//----- nvinfo : EIATTR_MIN_STACK_SIZE
	.align		4
.L_96:
        /*0204*/ 	.byte	0x04, 0x12
        /*0206*/ 	.short	(.L_98 - .L_97)
	.align		4
.L_97:
        /*0208*/ 	.word	index@(_ZN7cutlass13device_kernelIN5flash19enable_sm80_to_sm89INS1_16FlashAttnFwdSm80INS1_25CollectiveMainloopFwdSm80ILi8ELi1ELb1EN4cute5tupleIJNS5_1CILi128EEENS7_ILi96EEENS7_ILi192EEEEEELi192ENS_6half_tEfNS_4arch4Sm80ELb1ELb0ELb0ELb1ELb0ELb0ELb1ELb0EEENS1_21CollectiveEpilogueFwdINS6_IJS8_SA_S9_EEENS6_IJNS7_ILi1EEESI_SI_EEESC_SE_Li256ELb1ELb1ELb0ELb0EEENS1_19SingleTileSchedulerILb1ELb0ELb1ELi128EEEEEEEEEvNT_6ParamsE)
        /*020c*/ 	.word	0x00000000


	//----- nvinfo : EIATTR_MIN_STACK_SIZE
	.align		4
.L_98:
        /*0210*/ 	.byte	0x04, 0x12
        /*0212*/ 	.short	(.L_100 - .L_99)
	.align		4
.L_99:
        /*0214*/ 	.word	index@(_ZN7cutlass13device_kernelIN5flash19enable_sm80_to_sm89INS1_16FlashAttnFwdSm80INS1_25CollectiveMainloopFwdSm80ILi8ELi1ELb0EN4cute5tupleIJNS5_1CILi128EEENS7_ILi64EEENS7_ILi192EEEEEELi192ENS_6half_tEfNS_4arch4Sm80ELb1ELb0ELb0ELb1ELb0ELb1ELb1ELb0EEENS1_21CollectiveEpilogueFwdINS6_IJS8_SA_S9_EEENS6_IJNS7_ILi1EEESI_SI_EEESC_SE_Li256ELb1ELb1ELb0ELb0EEENS1_19SingleTileSchedulerILb1ELb0ELb1ELi128EEEEEEEEEvNT_6ParamsE)
        /*0218*/ 	.word	0x00000000


	//----- nvinfo : EIATTR_MIN_STACK_SIZE
	.align		4
.L_100:
        /*021c*/ 	.byte	0x04, 0x12
        /*021e*/ 	.short	(.L_102 - .L_101)
	.align		4
.L_101:
        /*0220*/ 	.word	index@(_ZN7cutlass13device_kernelIN5flash19enable_sm80_to_sm89INS1_16FlashAttnFwdSm80INS1_25CollectiveMainloopFwdSm80ILi8ELi2ELb1EN4cute5tupleIJNS5_1CILi128EEENS7_ILi96EEENS7_ILi192EEEEEELi192ENS_6half_tEfNS_4arch4Sm80ELb0ELb0ELb0ELb0ELb0ELb0ELb1ELb0EEENS1_21CollectiveEpilogueFwdINS6_IJS8_SA_S9_EEENS6_IJNS7_ILi1EEESI_SI_EEESC_SE_Li256ELb0ELb1ELb0ELb0EEENS1_19SingleTileSchedulerILb0ELb0ELb1ELi128EEEEEEEEEvNT_6ParamsE)
        /*0224*/ 	.word	0x00000000


	//----- nvinfo : EIATTR_MIN_STACK_SIZE
	.align		4
.L_102:
        /*0228*/ 	.byte	0x04, 0x12
        /*022a*/ 	.short	(.L_104 - .L_103)
	.align		4
.L_103:
        /*022c*/ 	.word	index@(_ZN7cutlass13device_kernelIN5flash19enable_sm80_to_sm89INS1_16FlashAttnFwdSm80INS1_25CollectiveMainloopFwdSm80ILi8ELi2ELb1EN4cute5tupleIJNS5_1CILi128EEENS7_ILi96EEENS7_ILi192EEEEEELi192ENS_6half_tEfNS_4arch4Sm80ELb0ELb0ELb0ELb1ELb0ELb0ELb1ELb0EEENS1_21CollectiveEpilogueFwdINS6_IJS8_SA_S9_EEENS6_IJNS7_ILi1EEESI_SI_EEESC_SE_Li256ELb1ELb1ELb0ELb0EEENS1_19SingleTileSchedulerILb1ELb0ELb1ELi128EEEEEEEEEvNT_6ParamsE)
        /*0230*/ 	.word	0x00000000


	//----- nvinfo : EIATTR_MIN_STACK_SIZE
	.align		4
.L_104:
        /*0234*/ 	.byte	0x04, 0x12
        /*0236*/ 	.short	(.L_106 - .L_105)
	.align		4
.L_105:
        /*0238*/ 	.word	index@(_ZN7cutlass13device_kernelIN5flash19enable_sm80_to_sm89INS1_16FlashAttnFwdSm80INS1_25CollectiveMainloopFwdSm80ILi8ELi2ELb0EN4cute5tupleIJNS5_1CILi128EEENS7_ILi64EEENS7_ILi192EEEEEELi192ENS_6half_tEfNS_4arch4Sm80ELb0ELb0ELb0ELb1ELb0ELb1ELb1ELb0EEENS1_21CollectiveEpilogueFwdINS6_IJS8_SA_S9_EEENS6_IJNS7_ILi1EEESI_SI_EEESC_SE_Li256ELb1ELb1ELb0ELb0EEENS1_19SingleTileSchedulerILb1ELb0ELb1ELi128EEEEEEEEEvNT_6ParamsE)
        /*023c*/ 	.word	0x00000000


	//----- nvinfo : EIATTR_MIN_STACK_SIZE
	.align		4
.L_106:
        /*0240*/ 	.byte	0x04, 0x12
        /*0242*/ 	.short	(.L_108 - .L_107)
	.align		4
.L_107:
        /*0244*/ 	.word	index@(_ZN7cutlass13device_kernelIN5flash19enable_sm80_to_sm89INS1_16FlashAttnFwdSm80INS1_25CollectiveMainloopFwdSm80ILi8ELi2ELb0EN4cute5tupleIJNS5_1CILi128EEENS7_ILi64EEENS7_ILi192EEEEEELi192ENS_6half_tEfNS_4arch4Sm80ELb0ELb1ELb0ELb0ELb0ELb0ELb1ELb0EEENS1_21CollectiveEpilogueFwdINS6_IJS8_SA_S9_EEENS6_IJNS7_ILi1EEESI_SI_EEESC_SE_Li256ELb0ELb1ELb0ELb0EEENS1_19SingleTileSchedulerILb0ELb0ELb1ELi128EEEEEEEEEvNT_6ParamsE)
        /*0248*/ 	.word	0x00000000


	//----- nvinfo : EIATTR_MIN_STACK_SIZE
	.align		4
.L_108:
        /*024c*/ 	.byte	0x04, 0x12
        /*024e*/ 	.short	(.L_110 - .L_109)
	.align		4
.L_109:
        /*0250*/ 	.word	index@(_ZN7cutlass13device_kernelIN5flash19enable_sm80_to_sm89INS1_16FlashAttnFwdSm80INS1_25CollectiveMainloopFwdSm80ILi8ELi2ELb0EN4cute5tupleIJNS5_1CILi128EEENS7_ILi64EEENS7_ILi192EEEEEELi192ENS_6half_tEfNS_4arch4Sm80ELb0ELb1ELb0ELb1ELb0ELb0ELb1ELb0EEENS1_21CollectiveEpilogueFwdINS6_IJS8_SA_S9_EEENS6_IJNS7_ILi1EEESI_SI_EEESC_SE_Li256ELb1ELb1ELb0ELb0EEENS1_19SingleTileSchedulerILb1ELb0ELb1ELi128EEEEEEEEEvNT_6ParamsE)
        /*0254*/ 	.word	0x00000000


	//----- nvinfo : EIATTR_MIN_STACK_SIZE
	.align		4
.L_110:
        /*0258*/ 	.byte	0x04, 0x12
        /*025a*/ 	.short	(.L_112 - .L_111)
	.align		4
.L_111:
        /*025c*/ 	.word	index@(_ZN7cutlass13device_kernelIN5flash19enable_sm80_to_sm89INS1_16FlashAttnFwdSm80INS1_25CollectiveMainloopFwdSm80ILi8ELi2ELb0EN4cute5tupleIJNS5_1CILi128EEENS7_ILi64EEENS7_ILi192EEEEEELi192ENS_6half_tEfNS_4arch4Sm80ELb0ELb1ELb0ELb1ELb0ELb1ELb1ELb0EEENS1_21CollectiveEpilogueFwdINS6_IJS8_SA_S9_EEENS6_IJNS7_ILi1EEESI_SI_EEESC_SE_Li256ELb1ELb1ELb0ELb0EEENS1_19SingleTileSchedulerILb1ELb0ELb1ELi128EEEEEEEEEvNT_6ParamsE)
        /*0260*/ 	.word	0x00000000


	//----- nvinfo : EIATTR_MIN_STACK_SIZE
	.align		4
.L_112:
        /*0264*/ 	.byte	0x04, 0x12
        /*0266*/ 	.short	(.L_114 - .L_113)
	.align		4
.L_113:
        /*0268*/ 	.word	index@(_ZN7cutlass13device_kernelIN5flash19enable_sm80_to_sm89INS1_16FlashAttnFwdSm80INS1_25CollectiveMainloopFwdSm80ILi8ELi2ELb1EN4cute5tupleIJNS5_1CILi128EEENS7_ILi96EEENS7_ILi192EEEEEELi192ENS_6half_tEfNS_4arch4Sm80ELb1ELb0ELb0ELb0ELb0ELb0ELb1ELb0EEENS1_21CollectiveEpilogueFwdINS6_IJS8_SA_S9_EEENS6_IJNS7_ILi1EEESI_SI_EEESC_SE_Li256ELb0ELb1ELb0ELb0EEENS1_30DynamicPersistentTileSchedulerILi256ELi256ELb0ELb1ELb0EEEEEEEEEvNT_6ParamsE)
        /*026c*/ 	.word	0x00000000


	//----- nvinfo : EIATTR_MIN_STACK_SIZE
	.align		4
.L_114:
        /*0270*/ 	.byte	0x04, 0x12
        /*0272*/ 	.short	(.L_116 - .L_115)
	.align		4
.L_115:
        /*0274*/ 	.word	index@(_ZN7cutlass13device_kernelIN5flash19enable_sm80_to_sm89INS1_16FlashAttnFwdSm80INS1_25CollectiveMainloopFwdSm80ILi8ELi2ELb1EN4cute5tupleIJNS5_1CILi128EEENS7_ILi96EEENS7_ILi192EEEEEELi192ENS_6half_tEfNS_4arch4Sm80ELb1ELb0ELb0ELb1ELb0ELb0ELb1ELb0EEENS1_21CollectiveEpilogueFwdINS6_IJS8_SA_S9_EEENS6_IJNS7_ILi1EEESI_SI_EEESC_SE_Li256ELb1ELb1ELb0ELb0EEENS1_19SingleTileSchedulerILb1ELb0ELb1ELi128EEEEEEEEEvNT_6ParamsE)
        /*0278*/ 	.word	0x00000000


	//----- nvinfo : EIATTR_MIN_STACK_SIZE
	.align		4
.L_116:
        /*027c*/ 	.byte	0x04, 0x12
        /*027e*/ 	.short	(.L_118 - .L_117)
	.align		4
.L_117:
        /*0280*/ 	.word	index@(_ZN7cutlass13device_kernelIN5flash19enable_sm80_to_sm89INS1_16FlashAttnFwdSm80INS1_25CollectiveMainloopFwdSm80ILi8ELi2ELb0EN4cute5tupleIJNS5_1CILi128EEENS7_ILi64EEENS7_ILi192EEEEEELi192ENS_6half_tEfNS_4arch4Sm80ELb1ELb0ELb0ELb1ELb0ELb1ELb1ELb0EEENS1_21CollectiveEpilogueFwdINS6_IJS8_SA_S9_EEENS6_IJNS7_ILi1EEESI_SI_EEESC_SE_Li256ELb1ELb1ELb0ELb0EEENS1_19SingleTileSchedulerILb1ELb0ELb1ELi128EEEEEEEEEvNT_6ParamsE)
        /*0284*/ 	.word	0x00000000
.L_118:


//--------------------- .nv.compat                --------------------------
	.section	.nv.compat,"",@"SHT_CUDA_COMPAT_INFO"
	.align	4
        /*0000*/ 	.byte	0x02, 0x09, 0x01, 0x00, 0x02, 0x02, 0x01, 0x00, 0x02, 0x05, 0x05, 0x00, 0x03, 0x07, 0x01, 0x01
        /*0010*/ 	.byte	0x02, 0x03, 0x00, 0x00, 0x02, 0x06, 0x01, 0x00, 0x04, 0x0b, 0x08, 0x00, 0x00, 0x00, 0x00, 0x00
        /*0020*/ 	.byte	0x00, 0x00, 0x00, 0x00


//--------------------- .nv.info._ZN7cutlass13device_kernelIN5flash19enable_sm80_to_sm89INS1_16FlashAttnFwdSm80INS1_25CollectiveMainloopFwdSm80ILi8ELi1ELb1EN4cute5tupleIJNS5_1CILi128EEENS7_ILi96EEENS7_ILi192EEEEEELi192ENS_6half_tEfNS_4arch4Sm80ELb0ELb0ELb0ELb0ELb0ELb0ELb1ELb0EEENS1_21CollectiveEpilogueFwdINS6_IJS8_SA_S9_EEENS6_IJNS7_ILi1EEESI_SI_EEESC_SE_Li256ELb0ELb1ELb0ELb0EEENS1_19SingleTileSchedulerILb0ELb0ELb1ELi128EEEEEEEEEvNT_6ParamsE --------------------------
	.section	.nv.info._ZN7cutlass13device_kernelIN5flash19enable_sm80_to_sm89INS1_16FlashAttnFwdSm80INS1_25CollectiveMainloopFwdSm80ILi8ELi1ELb1EN4cute5tupleIJNS5_1CILi128EEENS7_ILi96EEENS7_ILi192EEEEEELi192ENS_6half_tEfNS_4arch4Sm80ELb0ELb0ELb0ELb0ELb0ELb0ELb1ELb0EEENS1_21CollectiveEpilogueFwdINS6_IJS8_SA_S9_EEENS6_IJNS7_ILi1EEESI_SI_EEESC_SE_Li256ELb0ELb1ELb0ELb0EEENS1_19SingleTileSchedulerILb0ELb0ELb1ELi128EEEEEEEEEvNT_6ParamsE,"",@"SHT_CUDA_INFO"
	.sectionflags	@""
	.align	4


	//----- nvinfo : EIATTR_CUDA_API_VERSION
	.align		4
        /*0000*/ 	.byte	0x04, 0x37
        /*0002*/ 	.short	(.L_120 - .L_119)
.L_119:
        /*0004*/ 	.word	0x00000082


	//----- nvinfo : EIATTR_KPARAM_INFO
	.align		4
.L_120:
        /*0008*/ 	.byte	0x04, 0x17
        /*000a*/ 	.short	(.L_122 - .L_121)
.L_121:
        /*000c*/ 	.word	0x00000000
        /*0010*/ 	.short	0x0000
        /*0012*/ 	.short	0x0000
        /*0014*/ 	.byte	0x00, 0xf0, 0x61, 0x10


	//----- nvinfo : EIATTR_SPARSE_MMA_MASK
	.align		4
.L_122:
        /*0018*/ 	.byte	0x03, 0x50
        /*001a*/ 	.short	0x0000


	//----- nvinfo : EIATTR_MAXREG_COUNT
	.align		4
        /*001c*/ 	.byte	0x03, 0x1b
        /*001e*/ 	.short	0x00ff


	//----- nvinfo : EIATTR_MERCURY_ISA_VERSION
	.align		4
        /*0020*/ 	.byte	0x03, 0x5f
        /*0022*/ 	.short	0x0101


	//----- nvinfo : EIATTR_EXIT_INSTR_OFFSETS
	.align		4
        /*0024*/ 	.byte	0x04, 0x1c
        /*0026*/ 	.short	(.L_124 - .L_123)


	//   ....[0]....
.L_123:
        /*0028*/ 	.word	0x00000010


	//----- nvinfo : EIATTR_MAX_THREADS
	.align		4
.L_124:
        /*002c*/ 	.byte	0x04, 0x05
        /*002e*/ 	.short	(.L_126 - .L_125)
.L_125:
        /*0030*/ 	.word	0x00000100
        /*0034*/ 	.word	0x00000001
        /*0038*/ 	.word	0x00000001


	//----- nvinfo : EIATTR_CBANK_PARAM_SIZE
	.align		4
.L_126:
        /*003c*/ 	.byte	0x03, 0x19
        /*003e*/ 	.short	0x0418


	//----- nvinfo : EIATTR_PARAM_CBANK
	.align		4
        /*0040*/ 	.byte	0x04, 0x0a
        /*0042*/ 	.short	(.L_128 - .L_127)
	.align		4
.L_127:
        /*0044*/ 	.word	index@(.nv.constant0._ZN7cutlass13device_kernelIN5flash19enable_sm80_to_sm89INS1_16FlashAttnFwdSm80INS1_25CollectiveMainloopFwdSm80ILi8ELi1ELb1EN4cute5tupleIJNS5_1CILi128EEENS7_ILi96EEENS7_ILi192EEEEEELi192ENS_6half_tEfNS_4arch4Sm80ELb0ELb0ELb0ELb0ELb0ELb0ELb1ELb0EEENS1_21CollectiveEpilogueFwdINS6_IJS8_SA_S9_EEENS6_IJNS7_ILi1EEESI_SI_EEESC_SE_Li256ELb0ELb1ELb0ELb0EEENS1_19SingleTileSchedulerILb0ELb0ELb1ELi128EEEEEEEEEvNT_6ParamsE)
        /*0048*/ 	.short	0x0210
        /*004a*/ 	.short	0x0418


	//----- nvinfo : EIATTR_SW_WAR
	.align		4
.L_128:
        /*004c*/ 	.byte	0x04, 0x36
        /*004e*/ 	.short	(.L_130 - .L_129)
.L_129:
        /*0050*/ 	.word	0x00000008
.L_130:


//--------------------- .nv.info._ZN7cutlass13device_kernelIN5flash19enable_sm80_to_sm89INS1_16FlashAttnFwdSm80INS1_25CollectiveMainloopFwdSm80ILi8ELi1ELb1EN4cute5tupleIJNS5_1CILi128EEENS7_ILi96EEENS7_ILi192EEEEEELi192ENS_6half_tEfNS_4arch4Sm80ELb0ELb0ELb0ELb1ELb0ELb0ELb1ELb0EEENS1_21CollectiveEpilogueFwdINS6_IJS8_SA_S9_EEENS6_IJNS7_ILi1EEESI_SI_EEESC_SE_Li256ELb1ELb1ELb0ELb0EEENS1_19SingleTileSchedulerILb1ELb0ELb1ELi128EEEEEEEEEvNT_6ParamsE --------------------------
	.section	.nv.info._ZN7cutlass13device_kernelIN5flash19enable_sm80_to_sm89INS1_16FlashAttnFwdSm80INS1_25CollectiveMainloopFwdSm80ILi8ELi1ELb1EN4cute5tupleIJNS5_1CILi128EEENS7_ILi96EEENS7_ILi192EEEEEELi192ENS_6half_tEfNS_4arch4Sm80ELb0ELb0ELb0ELb1ELb0ELb0ELb1ELb0EEENS1_21CollectiveEpilogueFwdINS6_IJS8_SA_S9_EEENS6_IJNS7_ILi1EEESI_SI_EEESC_SE_Li256ELb1ELb1ELb0ELb0EEENS1_19SingleTileSchedulerILb1ELb0ELb1ELi128EEEEEEEEEvNT_6ParamsE,"",@"SHT_CUDA_INFO"
	.sectionflags	@""
	.align	4


	//----- nvinfo : EIATTR_CUDA_API_VERSION
	.align		4
        /*0000*/ 	.byte	0x04, 0x37
        /*0002*/ 	.short	(.L_132 - .L_131)
.L_131:
        /*0004*/ 	.word	0x00000082


	//----- nvinfo : EIATTR_KPARAM_INFO
	.align		4
.L_132:
        /*0008*/ 	.byte	0x04, 0x17
        /*000a*/ 	.short	(.L_134 - .L_133)
.L_133:
        /*000c*/ 	.word	0x00000000
        /*0010*/ 	.short	0x0000
        /*0012*/ 	.short	0x0000
        /*0014*/ 	.byte	0x00, 0xf0, 0x61, 0x10


	//----- nvinfo : EIATTR_SPARSE_MMA_MASK
	.align		4
.L_134:
        /*0018*/ 	.byte	0x03, 0x50
        /*001a*/ 	.short	0x0000


	//----- nvinfo : EIATTR_MAXREG_COUNT
	.align		4
        /*001c*/ 	.byte	0x03, 0x1b
        /*001e*/ 	.short	0x00ff


	//----- nvinfo : EIATTR_MERCURY_ISA_VERSION
	.align		4
        /*0020*/ 	.byte	0x03, 0x5f
        /*0022*/ 	.short	0x0101


	//----- nvinfo : EIATTR_EXIT_INSTR_OFFSETS
	.align		4
        /*0024*/ 	.byte	0x04, 0x1c
        /*0026*/ 	.short	(.L_136 - .L_135)


	//   ....[0]....
.L_135:
        /*0028*/ 	.word	0x00000010


	//----- nvinfo : EIATTR_MAX_THREADS
	.align		4
.L_136:
        /*002c*/ 	.byte	0x04, 0x05
        /*002e*/ 	.short	(.L_138 - .L_137)
.L_137:
        /*0030*/ 	.word	0x00000100
        /*0034*/ 	.word	0x00000001
        /*0038*/ 	.word	0x00000001


	//----- nvinfo : EIATTR_CBANK_PARAM_SIZE
	.align		4
.L_138:
        /*003c*/ 	.byte	0x03, 0x19
        /*003e*/ 	.short	0x0418


	//----- nvinfo : EIATTR_PARAM_CBANK
	.align		4
        /*0040*/ 	.byte	0x04, 0x0a
        /*0042*/ 	.short	(.L_140 - .L_139)
	.align		4
.L_139:
        /*0044*/ 	.word	index@(.nv.constant0._ZN7cutlass13device_kernelIN5flash19enable_sm80_to_sm89INS1_16FlashAttnFwdSm80INS1_25CollectiveMainloopFwdSm80ILi8ELi1ELb1EN4cute5tupleIJNS5_1CILi128EEENS7_ILi96EEENS7_ILi192EEEEEELi192ENS_6half_tEfNS_4arch4Sm80ELb0ELb0ELb0ELb1ELb0ELb0ELb1ELb0EEENS1_21CollectiveEpilogueFwdINS6_IJS8_SA_S9_EEENS6_IJNS7_ILi1EEESI_SI_EEESC_SE_Li256ELb1ELb1ELb0ELb0EEENS1_19SingleTileSchedulerILb1ELb0ELb1ELi128EEEEEEEEEvNT_6ParamsE)
        /*0048*/ 	.short	0x0210
        /*004a*/ 	.short	0x0418


	//----- nvinfo : EIATTR_SW_WAR
	.align		4
.L_140:
        /*004c*/ 	.byte	0x04, 0x36
        /*004e*/ 	.short	(.L_142 - .L_141)
.L_141:
        /*0050*/ 	.word	0x00000008
.L_142:


//--------------------- .nv.info._ZN7cutlass13device_kernelIN5flash19enable_sm80_to_sm89INS1_16FlashAttnFwdSm80INS1_25CollectiveMainloopFwdSm80ILi8ELi1ELb0EN4cute5tupleIJNS5_1CILi128EEENS7_ILi64EEENS7_ILi192EEEEEELi192ENS_6half_tEfNS_4arch4Sm80ELb0ELb0ELb0ELb1ELb0ELb1ELb1ELb0EEENS1_21CollectiveEpilogueFwdINS6_IJS8_SA_S9_EEENS6_IJNS7_ILi1EEESI_SI_EEESC_SE_Li256ELb1ELb1ELb0ELb0EEENS1_19SingleTileSchedulerILb1ELb0ELb1ELi128EEEEEEEEEvNT_6ParamsE --------------------------
	.section	.nv.info._ZN7cutlass13device_kernelIN5flash19enable_sm80_to_sm89INS1_16FlashAttnFwdSm80INS1_25CollectiveMainloopFwdSm80ILi8ELi1ELb0EN4cute5tupleIJNS5_1CILi128EEENS7_ILi64EEENS7_ILi192EEEEEELi192ENS_6half_tEfNS_4arch4Sm80ELb0ELb0ELb0ELb1ELb0ELb1ELb1ELb0EEENS1_21CollectiveEpilogueFwdINS6_IJS8_SA_S9_EEENS6_IJNS7_ILi1EEESI_SI_EEESC_SE_Li256ELb1ELb1ELb0ELb0EEENS1_19SingleTileSchedulerILb1ELb0ELb1ELi128EEEEEEEEEvNT_6ParamsE,"",@"SHT_CUDA_INFO"
	.sectionflags	@""
	.align	4


	//----- nvinfo : EIATTR_CUDA_API_VERSION
	.align		4
        /*0000*/ 	.byte	0x04, 0x37
        /*0002*/ 	.short	(.L_144 - .L_143)
.L_143:
        /*0004*/ 	.word	0x00000082


	//----- nvinfo : EIATTR_KPARAM_INFO
	.align		4
.L_144:
        /*0008*/ 	.byte	0x04, 0x17
        /*000a*/ 	.short	(.L_146 - .L_145)
.L_145:
        /*000c*/ 	.word	0x00000000
        /*0010*/ 	.short	0x0000
        /*0012*/ 	.short	0x0000
        /*0014*/ 	.byte	0x00, 0xf0, 0x61, 0x10


	//----- nvinfo : EIATTR_SPARSE_MMA_MASK
	.align		4
.L_146:
        /*0018*/ 	.byte	0x03, 0x50
        /*001a*/ 	.short	0x0000


	//----- nvinfo : EIATTR_MAXREG_COUNT
	.align		4
        /*001c*/ 	.byte	0x03, 0x1b
        /*001e*/ 	.short	0x00ff


	//----- nvinfo : EIATTR_MERCURY_ISA_VERSION
	.align		4
        /*0020*/ 	.byte	0x03, 0x5f
        /*0022*/ 	.short	0x0101


	//----- nvinfo : EIATTR_EXIT_INSTR_OFFSETS
	.align		4
        /*0024*/ 	.byte	0x04, 0x1c
        /*0026*/ 	.short	(.L_148 - .L_147)


	//   ....[0]....
.L_147:
        /*0028*/ 	.word	0x00000010


	//----- nvinfo : EIATTR_MAX_THREADS
	.align		4
.L_148:
        /*002c*/ 	.byte	0x04, 0x05
        /*002e*/ 	.short	(.L_150 - .L_149)
.L_149:
        /*0030*/ 	.word	0x00000100
        /*0034*/ 	.word	0x00000001
        /*0038*/ 	.word	0x00000001


	//----- nvinfo : EIATTR_CBANK_PARAM_SIZE
	.align		4
.L_150:
        /*003c*/ 	.byte	0x03, 0x19
        /*003e*/ 	.short	0x0418


	//----- nvinfo : EIATTR_PARAM_CBANK
	.align		4
        /*0040*/ 	.byte	0x04, 0x0a
        /*0042*/ 	.short	(.L_152 - .L_151)
	.align		4
.L_151:
        /*0044*/ 	.word	index@(.nv.constant0._ZN7cutlass13device_kernelIN5flash19enable_sm80_to_sm89INS1_16FlashAttnFwdSm80INS1_25CollectiveMainloopFwdSm80ILi8ELi1ELb0EN4cute5tupleIJNS5_1CILi128EEENS7_ILi64EEENS7_ILi192EEEEEELi192ENS_6half_tEfNS_4arch4Sm80ELb0ELb0ELb0ELb1ELb0ELb1ELb1ELb0EEENS1_21CollectiveEpilogueFwdINS6_IJS8_SA_S9_EEENS6_IJNS7_ILi1EEESI_SI_EEESC_SE_Li256ELb1ELb1ELb0ELb0EEENS1_19SingleTileSchedulerILb1ELb0ELb1ELi128EEEEEEEEEvNT_6ParamsE)
        /*0048*/ 	.short	0x0210
        /*004a*/ 	.short	0x0418


	//----- nvinfo : EIATTR_SW_WAR
	.align		4
.L_152:
        /*004c*/ 	.byte	0x04, 0x36
        /*004e*/ 	.short	(.L_154 - .L_153)
.L_153:
        /*0050*/ 	.word	0x00000008
.L_154:


//--------------------- .nv.info._ZN7cutlass13device_kernelIN5flash19enable_sm80_to_sm89INS1_16FlashAttnFwdSm80INS1_25CollectiveMainloopFwdSm80ILi8ELi1ELb0EN4cute5tupleIJNS5_1CILi128EEENS7_ILi64EEENS7_ILi192EEEEEELi192ENS_6half_tEfNS_4arch4Sm80ELb0ELb1ELb0ELb0ELb0ELb0ELb1ELb0EEENS1_21CollectiveEpilogueFwdINS6_IJS8_SA_S9_EEENS6_IJNS7_ILi1EEESI_SI_EEESC_SE_Li256ELb0ELb1ELb0ELb0EEENS1_19SingleTileSchedulerILb0ELb0ELb1ELi128EEEEEEEEEvNT_6ParamsE --------------------------
	.section	.nv.info._ZN7cutlass13device_kernelIN5flash19enable_sm80_to_sm89INS1_16FlashAttnFwdSm80INS1_25CollectiveMainloopFwdSm80ILi8ELi1ELb0EN4cute5tupleIJNS5_1CILi128EEENS7_ILi64EEENS7_ILi192EEEEEELi192ENS_6half_tEfNS_4arch4Sm80ELb0ELb1ELb0ELb0ELb0ELb0ELb1ELb0EEENS1_21CollectiveEpilogueFwdINS6_IJS8_SA_S9_EEENS6_IJNS7_ILi1EEESI_SI_EEESC_SE_Li256ELb0ELb1ELb0ELb0EEENS1_19SingleTileSchedulerILb0ELb0ELb1ELi128EEEEEEEEEvNT_6ParamsE,"",@"SHT_CUDA_INFO"
	.sectionflags	@""
	.align	4


	//----- nvinfo : EIATTR_CUDA_API_VERSION
	.align		4
        /*0000*/ 	.byte	0x04, 0x37
        /*0002*/ 	.short	(.L_156 - .L_155)
.L_155:
        /*0004*/ 	.word	0x00000082


	//----- nvinfo : EIATTR_KPARAM_INFO
	.align		4
.L_156:
        /*0008*/ 	.byte	0x04, 0x17
        /*000a*/ 	.short	(.L_158 - .L_157)
.L_157:
        /*000c*/ 	.word	0x00000000
        /*0010*/ 	.short	0x0000
        /*0012*/ 	.short	0x0000
        /*0014*/ 	.byte	0x00, 0xf0, 0x61, 0x10


	//----- nvinfo : EIATTR_SPARSE_MMA_MASK
	.align		4
.L_158:
        /*0018*/ 	.byte	0x03, 0x50
        /*001a*/ 	.short	0x0000


	//----- nvinfo : EIATTR_MAXREG_COUNT
	.align		4
        /*001c*/ 	.byte	0x03, 0x1b
        /*001e*/ 	.short	0x00ff


	//----- nvinfo : EIATTR_MERCURY_ISA_VERSION
	.align		4
        /*0020*/ 	.byte	0x03, 0x5f
        /*0022*/ 	.short	0x0101


	//----- nvinfo : EIATTR_EXIT_INSTR_OFFSETS
	.align		4
        /*0024*/ 	.byte	0x04, 0x1c
        /*0026*/ 	.short	(.L_160 - .L_159)


	//   ....[0]....
.L_159:
        /*0028*/ 	.word	0x00000010


	//----- nvinfo : EIATTR_MAX_THREADS
	.align		4
.L_160:
        /*002c*/ 	.byte	0x04, 0x05
        /*002e*/ 	.short	(.L_162 - .L_161)
.L_161:
        /*0030*/ 	.word	0x00000100
        /*0034*/ 	.word	0x00000001
        /*0038*/ 	.word	0x00000001


	//----- nvinfo : EIATTR_CBANK_PARAM_SIZE
	.align		4
.L_162:
        /*003c*/ 	.byte	0x03, 0x19
        /*003e*/ 	.short	0x0418


	//----- nvinfo : EIATTR_PARAM_CBANK
	.align		4
        /*0040*/ 	.byte	0x04, 0x0a
        /*0042*/ 	.short	(.L_164 - .L_163)
	.align		4
.L_163:
        /*0044*/ 	.word	index@(.nv.constant0._ZN7cutlass13device_kernelIN5flash19enable_sm80_to_sm89INS1_16FlashAttnFwdSm80INS1_25CollectiveMainloopFwdSm80ILi8ELi1ELb0EN4cute5tupleIJNS5_1CILi128EEENS7_ILi64EEENS7_ILi192EEEEEELi192ENS_6half_tEfNS_4arch4Sm80ELb0ELb1ELb0ELb0ELb0ELb0ELb1ELb0EEENS1_21CollectiveEpilogueFwdINS6_IJS8_SA_S9_EEENS6_IJNS7_ILi1EEESI_SI_EEESC_SE_Li256ELb0ELb1ELb0ELb0EEENS1_19SingleTileSchedulerILb0ELb0ELb1ELi128EEEEEEEEEvNT_6ParamsE)
        /*0048*/ 	.short	0x0210
        /*004a*/ 	.short	0x0418


	//----- nvinfo : EIATTR_SW_WAR
	.align		4
.L_164:
        /*004c*/ 	.byte	0x04, 0x36
        /*004e*/ 	.short	(.L_166 - .L_165)
.L_165:
        /*0050*/ 	.word	0x00000008
.L_166:


//--------------------- .nv.info._ZN7cutlass13device_kernelIN5flash19enable_sm80_to_sm89INS1_16FlashAttnFwdSm80INS1_25CollectiveMainloopFwdSm80ILi8ELi1ELb0EN4cute5tupleIJNS5_1CILi128EEENS7_ILi64EEENS7_ILi192EEEEEELi192ENS_6half_tEfNS_4arch4Sm80ELb0ELb1ELb0ELb1ELb0ELb0ELb1ELb0EEENS1_21CollectiveEpilogueFwdINS6_IJS8_SA_S9_EEENS6_IJNS7_ILi1EEESI_SI_EEESC_SE_Li256ELb1ELb1ELb0ELb0EEENS1_19SingleTileSchedulerILb1ELb0ELb1ELi128EEEEEEEEEvNT_6ParamsE --------------------------
	.section	.nv.info._ZN7cutlass13device_kernelIN5flash19enable_sm80_to_sm89INS1_16FlashAttnFwdSm80INS1_25CollectiveMainloopFwdSm80ILi8ELi1ELb0EN4cute5tupleIJNS5_1CILi128EEENS7_ILi64EEENS7_ILi192EEEEEELi192ENS_6half_tEfNS_4arch4Sm80ELb0ELb1ELb0ELb1ELb0ELb0ELb1ELb0EEENS1_21CollectiveEpilogueFwdINS6_IJS8_SA_S9_EEENS6_IJNS7_ILi1EEESI_SI_EEESC_SE_Li256ELb1ELb1ELb0ELb0EEENS1_19SingleTileSchedulerILb1ELb0ELb1ELi128EEEEEEEEEvNT_6ParamsE,"",@"SHT_CUDA_INFO"
	.sectionflags	@""
	.align	4


	//----- nvinfo : EIATTR_CUDA_API_VERSION
	.align		4
        /*0000*/ 	.byte	0x04, 0x37
        /*0002*/ 	.short	(.L_168 - .L_167)
.L_167:
        /*0004*/ 	.word	0x00000082


	//----- nvinfo : EIATTR_KPARAM_INFO
	.align		4
.L_168:
        /*0008*/ 	.byte	0x04, 0x17
        /*000a*/ 	.short	(.L_170 - .L_169)
.L_169:
        /*000c*/ 	.word	0x00000000
        /*0010*/ 	.short	0x0000
        /*0012*/ 	.short	0x0000
        /*0014*/ 	.byte	0x00, 0xf0, 0x61, 0x10


	//----- nvinfo : EIATTR_SPARSE_MMA_MASK
	.align		4
.L_170:
        /*0018*/ 	.byte	0x03, 0x50
        /*001a*/ 	.short	0x0000


	//----- nvinfo : EIATTR_MAXREG_COUNT
	.align		4
        /*001c*/ 	.byte	0x03, 0x1b
        /*001e*/ 	.short	0x00ff


	//----- nvinfo : EIATTR_MERCURY_ISA_VERSION
	.align		4
        /*0020*/ 	.byte	0x03, 0x5f
        /*0022*/ 	.short	0x0101


	//----- nvinfo : EIATTR_EXIT_INSTR_OFFSETS
	.align		4
        /*0024*/ 	.byte	0x04, 0x1c
        /*0026*/ 	.short	(.L_172 - .L_171)


	//   ....[0]....
.L_171:
        /*0028*/ 	.word	0x00000010


	//----- nvinfo : EIATTR_MAX_THREADS
	.align		4
.L_172:
        /*002c*/ 	.byte	0x04, 0x05
        /*002e*/ 	.short	(.L_174 - .L_173)
.L_173:
        /*0030*/ 	.word	0x00000100
        /*0034*/ 	.word	0x00000001
        /*0038*/ 	.word	0x00000001


	//----- nvinfo : EIATTR_CBANK_PARAM_SIZE
	.align		4
.L_174:
        /*003c*/ 	.byte	0x03, 0x19
        /*003e*/ 	.short	0x0418


	//----- nvinfo : EIATTR_PARAM_CBANK
	.align		4
        /*0040*/ 	.byte	0x04, 0x0a
        /*0042*/ 	.short	(.L_176 - .L_175)
	.align		4
.L_175:
        /*0044*/ 	.word	index@(.nv.constant0._ZN7cutlass13device_kernelIN5flash19enable_sm80_to_sm89INS1_16FlashAttnFwdSm80INS1_25CollectiveMainloopFwdSm80ILi8ELi1ELb0EN4cute5tupleIJNS5_1CILi128EEENS7_ILi64EEENS7_ILi192EEEEEELi192ENS_6half_tEfNS_4arch4Sm80ELb0ELb1ELb0ELb1ELb0ELb0ELb1ELb0EEENS1_21CollectiveEpilogueFwdINS6_IJS8_SA_S9_EEENS6_IJNS7_ILi1EEESI_SI_EEESC_SE_Li256ELb1ELb1ELb0ELb0EEENS1_19SingleTileSchedulerILb1ELb0ELb1ELi128EEEEEEEEEvNT_6ParamsE)
        /*0048*/ 	.short	0x0210
        /*004a*/ 	.short	0x0418


	//----- nvinfo : EIATTR_SW_WAR
	.align		4
.L_176:
        /*004c*/ 	.byte	0x04, 0x36
        /*004e*/ 	.short	(.L_178 - .L_177)
.L_177:
        /*0050*/ 	.word	0x00000008
.L_178:


//--------------------- .nv.info._ZN7cutlass13device_kernelIN5flash19enable_sm80_to_sm89INS1_16FlashAttnFwdSm80INS1_25CollectiveMainloopFwdSm80ILi8ELi1ELb0EN4cute5tupleIJNS5_1CILi128EEENS7_ILi64EEENS7_ILi192EEEEEELi192ENS_6half_tEfNS_4arch4Sm80ELb0ELb1ELb0ELb1ELb0ELb1ELb1ELb0EEENS1_21CollectiveEpilogueFwdINS6_IJS8_SA_S9_EEENS6_IJNS7_ILi1EEESI_SI_EEESC_SE_Li256ELb1ELb1ELb0ELb0EEENS1_19SingleTileSchedulerILb1ELb0ELb1ELi128EEEEEEEEEvNT_6ParamsE --------------------------
	.section	.nv.info._ZN7cutlass13device_kernelIN5flash19enable_sm80_to_sm89INS1_16FlashAttnFwdSm80INS1_25CollectiveMainloopFwdSm80ILi8ELi1ELb0EN4cute5tupleIJNS5_1CILi128EEENS7_ILi64EEENS7_ILi192EEEEEELi192ENS_6half_tEfNS_4arch4Sm80ELb0ELb1ELb0ELb1ELb0ELb1ELb1ELb0EEENS1_21CollectiveEpilogueFwdINS6_IJS8_SA_S9_EEENS6_IJNS7_ILi1EEESI_SI_EEESC_SE_Li256ELb1ELb1ELb0ELb0EEENS1_19SingleTileSchedulerILb1ELb0ELb1ELi128EEEEEEEEEvNT_6ParamsE,"",@"SHT_CUDA_INFO"
	.sectionflags	@""
	.align	4


	//----- nvinfo : EIATTR_CUDA_API_VERSION
	.align		4
        /*0000*/ 	.byte	0x04, 0x37
        /*0002*/ 	.short	(.L_180 - .L_179)
.L_179:
        /*0004*/ 	.word	0x00000082


	//----- nvinfo : EIATTR_KPARAM_INFO
	.align		4
.L_180:
        /*0008*/ 	.byte	0x04, 0x17
        /*000a*/ 	.short	(.L_182 - .L_181)
.L_181:
        /*000c*/ 	.word	0x00000000
        /*0010*/ 	.short	0x0000
        /*0012*/ 	.short	0x0000
        /*0014*/ 	.byte	0x00, 0xf0, 0x61, 0x10


	//----- nvinfo : EIATTR_SPARSE_MMA_MASK
	.align		4
.L_182:
        /*0018*/ 	.byte	0x03, 0x50
        /*001a*/ 	.short	0x0000


	//----- nvinfo : EIATTR_MAXREG_COUNT
	.align		4
        /*001c*/ 	.byte	0x03, 0x1b
        /*001e*/ 	.short	0x00ff


	//----- nvinfo : EIATTR_MERCURY_ISA_VERSION
	.align		4
        /*0020*/ 	.byte	0x03, 0x5f
        /*0022*/ 	.short	0x0101


	//----- nvinfo : EIATTR_EXIT_INSTR_OFFSETS
	.align		4
        /*0024*/ 	.byte	0x04, 0x1c
        /*0026*/ 	.short	(.L_184 - .L_183)


	//   ....[0]....
.L_183:
        /*0028*/ 	.word	0x00000010


	//----- nvinfo : EIATTR_MAX_THREADS
	.align		4
.L_184:
        /*002c*/ 	.byte	0x04, 0x05
        /*002e*/ 	.short	(.L_186 - .L_185)
.L_185:
        /*0030*/ 	.word	0x00000100
        /*0034*/ 	.word	0x00000001
        /*0038*/ 	.word	0x00000001


	//----- nvinfo : EIATTR_CBANK_PARAM_SIZE
	.align		4
.L_186:
        /*003c*/ 	.byte	0x03, 0x19
        /*003e*/ 	.short	0x0418


	//----- nvinfo : EIATTR_PARAM_CBANK
	.align		4
        /*0040*/ 	.byte	0x04, 0x0a
        /*0042*/ 	.short	(.L_188 - .L_187)
	.align		4
.L_187:
        /*0044*/ 	.word	index@(.nv.constant0._ZN7cutlass13device_kernelIN5flash19enable_sm80_to_sm89INS1_16FlashAttnFwdSm80INS1_25CollectiveMainloopFwdSm80ILi8ELi1ELb0EN4cute5tupleIJNS5_1CILi128EEENS7_ILi64EEENS7_ILi192EEEEEELi192ENS_6half_tEfNS_4arch4Sm80ELb0ELb1ELb0ELb1ELb0ELb1ELb1ELb0EEENS1_21CollectiveEpilogueFwdINS6_IJS8_SA_S9_EEENS6_IJNS7_ILi1EEESI_SI_EEESC_SE_Li256ELb1ELb1ELb0ELb0EEENS1_19SingleTileSchedulerILb1ELb0ELb1ELi128EEEEEEEEEvNT_6ParamsE)
        /*0048*/ 	.short	0x0210
        /*004a*/ 	.short	0x0418


	//----- nvinfo : EIATTR_SW_WAR
	.align		4
.L_188:
        /*004c*/ 	.byte	0x04, 0x36
        /*004e*/ 	.short	(.L_190 - .L_189)
.L_189:
        /*0050*/ 	.word	0x00000008
.L_190:


//--------------------- .nv.info._ZN7cutlass13device_kernelIN5flash19enable_sm80_to_sm89INS1_16FlashAttnFwdSm80INS1_25CollectiveMainloopFwdSm80ILi8ELi1ELb1EN4cute5tupleIJNS5_1CILi128EEENS7_ILi96EEENS7_ILi192EEEEEELi192ENS_6half_tEfNS_4arch4Sm80ELb1ELb0ELb0ELb0ELb0ELb0ELb1ELb0EEENS1_21CollectiveEpilogueFwdINS6_IJS8_SA_S9_EEENS6_IJNS7_ILi1EEESI_SI_EEESC_SE_Li256ELb0ELb1ELb0ELb0EEENS1_30DynamicPersistentTileSchedulerILi256ELi256ELb0ELb1ELb0EEEEEEEEEvNT_6ParamsE --------------------------
	.section	.nv.info._ZN7cutlass13device_kernelIN5flash19enable_sm80_to_sm89INS1_16FlashAttnFwdSm80INS1_25CollectiveMainloopFwdSm80ILi8ELi1ELb1EN4cute5tupleIJNS5_1CILi128EEENS7_ILi96EEENS7_ILi192EEEEEELi192ENS_6half_tEfNS_4arch4Sm80ELb1ELb0ELb0ELb0ELb0ELb0ELb1ELb0EEENS1_21CollectiveEpilogueFwdINS6_IJS8_SA_S9_EEENS6_IJNS7_ILi1EEESI_SI_EEESC_SE_Li256ELb0ELb1ELb0ELb0EEENS1_30DynamicPersistentTileSchedulerILi256ELi256ELb0ELb1ELb0EEEEEEEEEvNT_6ParamsE,"",@"SHT_CUDA_INFO"
	.sectionflags	@""
	.align	4


	//----- nvinfo : EIATTR_CUDA_API_VERSION
	.align		4
        /*0000*/ 	.byte	0x04, 0x37
        /*0002*/ 	.short	(.L_192 - .L_191)
.L_191:
        /*0004*/ 	.word	0x00000082


	//----- nvinfo : EIATTR_KPARAM_INFO
	.align		4
.L_192:
        /*0008*/ 	.byte	0x04, 0x17
        /*000a*/ 	.short	(.L_194 - .L_193)
.L_193:
        /*000c*/ 	.word	0x00000000
        /*0010*/ 	.short	0x0000
        /*0012*/ 	.short	0x0000
        /*0014*/ 	.byte	0x00, 0xf0, 0xa1, 0x10


	//----- nvinfo : EIATTR_SPARSE_MMA_MASK
	.align		4
.L_194:
        /*0018*/ 	.byte	0x03, 0x50
        /*001a*/ 	.short	0x0000


	//----- nvinfo : EIATTR_MAXREG_COUNT
	.align		4
        /*001c*/ 	.byte	0x03, 0x1b
        /*001e*/ 	.short	0x00ff


	//----- nvinfo : EIATTR_MERCURY_ISA_VERSION
	.align		4
        /*0020*/ 	.byte	0x03, 0x5f
        /*0022*/ 	.short	0x0101


	//----- nvinfo : EIATTR_EXIT_INSTR_OFFSETS
	.align		4
        /*0024*/ 	.byte	0x04, 0x1c
        /*0026*/ 	.short	(.L_196 - .L_195)


	//   ....[0]....
.L_195:
        /*0028*/ 	.word	0x00000010


	//----- nvinfo : EIATTR_MAX_THREADS
	.align		4
.L_196:
        /*002c*/ 	.byte	0x04, 0x05
        /*002e*/ 	.short	(.L_198 - .L_197)
.L_197:
        /*0030*/ 	.word	0x00000100
        /*0034*/ 	.word	0x00000001
        /*0038*/ 	.word	0x00000001


	//----- nvinfo : EIATTR_CBANK_PARAM_SIZE
	.align		4
.L_198:
        /*003c*/ 	.byte	0x03, 0x19
        /*003e*/ 	.short	0x0428


	//----- nvinfo : EIATTR_PARAM_CBANK
	.align		4
        /*0040*/ 	.byte	0x04, 0x0a
        /*0042*/ 	.short	(.L_200 - .L_199)
	.align		4
.L_199:
        /*0044*/ 	.word	index@(.nv.constant0._ZN7cutlass13device_kernelIN5flash19enable_sm80_to_sm89INS1_16FlashAttnFwdSm80INS1_25CollectiveMainloopFwdSm80ILi8ELi1ELb1EN4cute5tupleIJNS5_1CILi128EEENS7_ILi96EEENS7_ILi192EEEEEELi192ENS_6half_tEfNS_4arch4Sm80ELb1ELb0ELb0ELb0ELb0ELb0ELb1ELb0EEENS1_21CollectiveEpilogueFwdINS6_IJS8_SA_S9_EEENS6_IJNS7_ILi1EEESI_SI_EEESC_SE_Li256ELb0ELb1ELb0ELb0EEENS1_30DynamicPersistentTileSchedulerILi256ELi256ELb0ELb1ELb0EEEEEEEEEvNT_6ParamsE)
        /*0048*/ 	.short	0x0210
        /*004a*/ 	.short	0x0428


	//----- nvinfo : EIATTR_SW_WAR
	.align		4
.L_200:
        /*004c*/ 	.byte	0x04, 0x36
        /*004e*/ 	.short	(.L_202 - .L_201)
.L_201:
        /*0050*/ 	.word	0x00000008
.L_202:


//--------------------- .nv.info._ZN7cutlass13device_kernelIN5flash19enable_sm80_to_sm89INS1_16FlashAttnFwdSm80INS1_25CollectiveMainloopFwdSm80ILi8ELi1ELb1EN4cute5tupleIJNS5_1CILi128EEENS7_ILi96EEENS7_ILi192EEEEEELi192ENS_6half_tEfNS_4arch4Sm80ELb1ELb0ELb0ELb1ELb0ELb0ELb1ELb0EEENS1_21CollectiveEpilogueFwdINS6_IJS8_SA_S9_EEENS6_IJNS7_ILi1EEESI_SI_EEESC_SE_Li256ELb1ELb1ELb0ELb0EEENS1_19SingleTileSchedulerILb1ELb0ELb1ELi128EEEEEEEEEvNT_6ParamsE --------------------------
	.section	.nv.info._ZN7cutlass13device_kernelIN5flash19enable_sm80_to_sm89INS1_16FlashAttnFwdSm80INS1_25CollectiveMainloopFwdSm80ILi8ELi1ELb1EN4cute5tupleIJNS5_1CILi128EEENS7_ILi96EEENS7_ILi192EEEEEELi192ENS_6half_tEfNS_4arch4Sm80ELb1ELb0ELb0ELb1ELb0ELb0ELb1ELb0EEENS1_21CollectiveEpilogueFwdINS6_IJS8_SA_S9_EEENS6_IJNS7_ILi1EEESI_SI_EEESC_SE_Li256ELb1ELb1ELb0ELb0EEENS1_19SingleTileSchedulerILb1ELb0ELb1ELi128EEEEEEEEEvNT_6ParamsE,"",@"SHT_CUDA_INFO"
	.sectionflags	@""
	.align	4


	//----- nvinfo : EIATTR_CUDA_API_VERSION
	.align		4
        /*0000*/ 	.byte	0x04, 0x37
        /*0002*/ 	.short	(.L_204 - .L_203)
.L_203:
        /*0004*/ 	.word	0x00000082


	//----- nvinfo : EIATTR_KPARAM_INFO
	.align		4
.L_204:
        /*0008*/ 	.byte	0x04, 0x17
        /*000a*/ 	.short	(.L_206 - .L_205)
.L_205:
        /*000c*/ 	.word	0x00000000
        /*0010*/ 	.short	0x0000
        /*0012*/ 	.short	0x0000
        /*0014*/ 	.byte	0x00, 0xf0, 0x61, 0x10


	//----- nvinfo : EIATTR_SPARSE_MMA_MASK
	.align		4
.L_206:
        /*0018*/ 	.byte	0x03, 0x50
        /*001a*/ 	.short	0x0000


	//----- nvinfo : EIATTR_MAXREG_COUNT
	.align		4
        /*001c*/ 	.byte	0x03, 0x1b
        /*001e*/ 	.short	0x00ff


	//----- nvinfo : EIATTR_MERCURY_ISA_VERSION
	.align		4
        /*0020*/ 	.byte	0x03, 0x5f
        /*0022*/ 	.short	0x0101


	//----- nvinfo : EIATTR_EXIT_INSTR_OFFSETS
	.align		4
        /*0024*/ 	.byte	0x04, 0x1c
        /*0026*/ 	.short	(.L_208 - .L_207)


	//   ....[0]....
.L_207:
        /*0028*/ 	.word	0x00000010


	//----- nvinfo : EIATTR_MAX_THREADS
	.align		4
.L_208:
        /*002c*/ 	.byte	0x04, 0x05
        /*002e*/ 	.short	(.L_210 - .L_209)
.L_209:
        /*0030*/ 	.word	0x00000100
        /*0034*/ 	.word	0x00000001
        /*0038*/ 	.word	0x00000001


	//----- nvinfo : EIATTR_CBANK_PARAM_SIZE
	.align		4
.L_210:
        /*003c*/ 	.byte	0x03, 0x19
        /*003e*/ 	.short	0x0418


	//----- nvinfo : EIATTR_PARAM_CBANK
	.align		4
        /*0040*/ 	.byte	0x04, 0x0a
        /*0042*/ 	.short	(.L_212 - .L_211)
	.align		4
.L_211:
        /*0044*/ 	.word	index@(.nv.constant0._ZN7cutlass13device_kernelIN5flash19enable_sm80_to_sm89INS1_16FlashAttnFwdSm80INS1_25CollectiveMainloopFwdSm80ILi8ELi1ELb1EN4cute5tupleIJNS5_1CILi128EEENS7_ILi96EEENS7_ILi192EEEEEELi192ENS_6half_tEfNS_4arch4Sm80ELb1ELb0ELb0ELb1ELb0ELb0ELb1ELb0EEENS1_21CollectiveEpilogueFwdINS6_IJS8_SA_S9_EEENS6_IJNS7_ILi1EEESI_SI_EEESC_SE_Li256ELb1ELb1ELb0ELb0EEENS1_19SingleTileSchedulerILb1ELb0ELb1ELi128EEEEEEEEEvNT_6ParamsE)
        /*0048*/ 	.short	0x0210
        /*004a*/ 	.short	0x0418


	//----- nvinfo : EIATTR_SW_WAR
	.align		4
.L_212:
        /*004c*/ 	.byte	0x04, 0x36
        /*004e*/ 	.short	(.L_214 - .L_213)
.L_213:
        /*0050*/ 	.word	0x00000008
.L_214:


//--------------------- .nv.info._ZN7cutlass13device_kernelIN5flash19enable_sm80_to_sm89INS1_16FlashAttnFwdSm80INS1_25CollectiveMainloopFwdSm80ILi8ELi1ELb0EN4cute5tupleIJNS5_1CILi128EEENS7_ILi64EEENS7_ILi192EEEEEELi192ENS_6half_tEfNS_4arch4Sm80ELb1ELb0ELb0ELb1ELb0ELb1ELb1ELb0EEENS1_21CollectiveEpilogueFwdINS6_IJS8_SA_S9_EEENS6_IJNS7_ILi1EEESI_SI_EEESC_SE_Li256ELb1ELb1ELb0ELb0EEENS1_19SingleTileSchedulerILb1ELb0ELb1ELi128EEEEEEEEEvNT_6ParamsE --------------------------
	.section	.nv.info._ZN7cutlass13device_kernelIN5flash19enable_sm80_to_sm89INS1_16FlashAttnFwdSm80INS1_25CollectiveMainloopFwdSm80ILi8ELi1ELb0EN4cute5tupleIJNS5_1CILi128EEENS7_ILi64EEENS7_ILi192EEEEEELi192ENS_6half_tEfNS_4arch4Sm80ELb1ELb0ELb0ELb1ELb0ELb1ELb1ELb0EEENS1_21CollectiveEpilogueFwdINS6_IJS8_SA_S9_EEENS6_IJNS7_ILi1EEESI_SI_EEESC_SE_Li256ELb1ELb1ELb0ELb0EEENS1_19SingleTileSchedulerILb1ELb0ELb1ELi128EEEEEEEEEvNT_6ParamsE,"",@"SHT_CUDA_INFO"
	.sectionflags	@""
	.align	4


	//----- nvinfo : EIATTR_CUDA_API_VERSION
	.align		4
        /*0000*/ 	.byte	0x04, 0x37
        /*0002*/ 	.short	(.L_216 - .L_215)
.L_215:
        /*0004*/ 	.word	0x00000082


	//----- nvinfo : EIATTR_KPARAM_INFO
	.align		4
.L_216:
        /*0008*/ 	.byte	0x04, 0x17
        /*000a*/ 	.short	(.L_218 - .L_217)
.L_217:
        /*000c*/ 	.word	0x00000000
        /*0010*/ 	.short	0x0000
        /*0012*/ 	.short	0x0000
        /*0014*/ 	.byte	0x00, 0xf0, 0x61, 0x10


	//----- nvinfo : EIATTR_SPARSE_MMA_MASK
	.align		4
.L_218:
        /*0018*/ 	.byte	0x03, 0x50
        /*001a*/ 	.short	0x0000


	//----- nvinfo : EIATTR_MAXREG_COUNT
	.align		4
        /*001c*/ 	.byte	0x03, 0x1b
        /*001e*/ 	.short	0x00ff


	//----- nvinfo : EIATTR_MERCURY_ISA_VERSION
	.align		4
        /*0020*/ 	.byte	0x03, 0x5f
        /*0022*/ 	.short	0x0101


	//----- nvinfo : EIATTR_EXIT_INSTR_OFFSETS
	.align		4
        /*0024*/ 	.byte	0x04, 0x1c
        /*0026*/ 	.short	(.L_220 - .L_219)


	//   ....[0]....
.L_219:
        /*0028*/ 	.word	0x00000010


	//----- nvinfo : EIATTR_MAX_THREADS
	.align		4
.L_220:
        /*002c*/ 	.byte	0x04, 0x05
        /*002e*/ 	.short	(.L_222 - .L_221)
.L_221:
        /*0030*/ 	.word	0x00000100
        /*0034*/ 	.word	0x00000001
        /*0038*/ 	.word	0x00000001


	//----- nvinfo : EIATTR_CBANK_PARAM_SIZE
	.align		4
.L_222:
        /*003c*/ 	.byte	0x03, 0x19
        /*003e*/ 	.short	0x0418


	//----- nvinfo : EIATTR_PARAM_CBANK
	.align		4
        /*0040*/ 	.byte	0x04, 0x0a
        /*0042*/ 	.short	(.L_224 - .L_223)
	.align		4
.L_223:
        /*0044*/ 	.word	index@(.nv.constant0._ZN7cutlass13device_kernelIN5flash19enable_sm80_to_sm89INS1_16FlashAttnFwdSm80INS1_25CollectiveMainloopFwdSm80ILi8ELi1ELb0EN4cute5tupleIJNS5_1CILi128EEENS7_ILi64EEENS7_ILi192EEEEEELi192ENS_6half_tEfNS_4arch4Sm80ELb1ELb0ELb0ELb1ELb0ELb1ELb1ELb0EEENS1_21CollectiveEpilogueFwdINS6_IJS8_SA_S9_EEENS6_IJNS7_ILi1EEESI_SI_EEESC_SE_Li256ELb1ELb1ELb0ELb0EEENS1_19SingleTileSchedulerILb1ELb0ELb1ELi128EEEEEEEEEvNT_6ParamsE)
        /*0048*/ 	.short	0x0210
        /*004a*/ 	.short	0x0418


	//----- nvinfo : EIATTR_SW_WAR
	.align		4
.L_224:
        /*004c*/ 	.byte	0x04, 0x36
        /*004e*/ 	.short	(.L_226 - .L_225)
.L_225:
        /*0050*/ 	.word	0x00000008
.L_226:


//--------------------- .nv.info._ZN7cutlass13device_kernelIN5flash19enable_sm80_to_sm89INS1_16FlashAttnFwdSm80INS1_25CollectiveMainloopFwdSm80ILi8ELi2ELb1EN4cute5tupleIJNS5_1CILi128EEENS7_ILi96EEENS7_ILi192EEEEEELi192ENS_6half_tEfNS_4arch4Sm80ELb0ELb0ELb0ELb0ELb0ELb0ELb1ELb0EEENS1_21CollectiveEpilogueFwdINS6_IJS8_SA_S9_EEENS6_IJNS7_ILi1EEESI_SI_EEESC_SE_Li256ELb0ELb1ELb0ELb0EEENS1_19SingleTileSchedulerILb0ELb0ELb1ELi128EEEEEEEEEvNT_6ParamsE --------------------------
	.section	.nv.info._ZN7cutlass13device_kernelIN5flash19enable_sm80_to_sm89INS1_16FlashAttnFwdSm80INS1_25CollectiveMainloopFwdSm80ILi8ELi2ELb1EN4cute5tupleIJNS5_1CILi128EEENS7_ILi96EEENS7_ILi192EEEEEELi192ENS_6half_tEfNS_4arch4Sm80ELb0ELb0ELb0ELb0ELb0ELb0ELb1ELb0EEENS1_21CollectiveEpilogueFwdINS6_IJS8_SA_S9_EEENS6_IJNS7_ILi1EEESI_SI_EEESC_SE_Li256ELb0ELb1ELb0ELb0EEENS1_19SingleTileSchedulerILb0ELb0ELb1ELi128EEEEEEEEEvNT_6ParamsE,"",@"SHT_CUDA_INFO"
	.sectionflags	@""
	.align	4


	//----- nvinfo : EIATTR_CUDA_API_VERSION
	.align		4
        /*0000*/ 	.byte	0x04, 0x37
        /*0002*/ 	.short	(.L_228 - .L_227)
.L_227:
        /*0004*/ 	.word	0x00000082


	//----- nvinfo : EIATTR_KPARAM_INFO
	.align		4
.L_228:
        /*0008*/ 	.byte	0x04, 0x17
        /*000a*/ 	.short	(.L_230 - .L_229)
.L_229:
        /*000c*/ 	.word	0x00000000
        /*0010*/ 	.short	0x0000
        /*0012*/ 	.short	0x0000
        /*0014*/ 	.byte	0x00, 0xf0, 0x61, 0x10


	//----- nvinfo : EIATTR_SPARSE_MMA_MASK
	.align		4
.L_230:
        /*0018*/ 	.byte	0x03, 0x50
        /*001a*/ 	.short	0x0000


	//----- nvinfo : EIATTR_MAXREG_COUNT
	.align		4
        /*001c*/ 	.byte	0x03, 0x1b
        /*001e*/ 	.short	0x00ff


	//----- nvinfo : EIATTR_MERCURY_ISA_VERSION
	.align		4
        /*0020*/ 	.byte	0x03, 0x5f
        /*0022*/ 	.short	0x0101


	//----- nvinfo : EIATTR_EXIT_INSTR_OFFSETS
	.align		4
        /*0024*/ 	.byte	0x04, 0x1c
        /*0026*/ 	.short	(.L_232 - .L_231)


	//   ....[0]....
.L_231:
        /*0028*/ 	.word	0x00000010


	//----- nvinfo : EIATTR_MAX_THREADS
	.align		4
.L_232:
        /*002c*/ 	.byte	0x04, 0x05
        /*002e*/ 	.short	(.L_234 - .L_233)
.L_233:
        /*0030*/ 	.word	0x00000100
        /*0034*/ 	.word	0x00000001
        /*0038*/ 	.word	0x00000001


	//----- nvinfo : EIATTR_CBANK_PARAM_SIZE
	.align		4
.L_234:
        /*003c*/ 	.byte	0x03, 0x19
        /*003e*/ 	.short	0x0418


	//----- nvinfo : EIATTR_PARAM_CBANK
	.align		4
        /*0040*/ 	.byte	0x04, 0x0a
        /*0042*/ 	.short	(.L_236 - .L_235)
	.align		4
.L_235:
        /*0044*/ 	.word	index@(.nv.constant0._ZN7cutlass13device_kernelIN5flash19enable_sm80_to_sm89INS1_16FlashAttnFwdSm80INS1_25CollectiveMainloopFwdSm80ILi8ELi2ELb1EN4cute5tupleIJNS5_1CILi128EEENS7_ILi96EEENS7_ILi192EEEEEELi192ENS_6half_tEfNS_4arch4Sm80ELb0ELb0ELb0ELb0ELb0ELb0ELb1ELb0EEENS1_21CollectiveEpilogueFwdINS6_IJS8_SA_S9_EEENS6_IJNS7_ILi1EEESI_SI_EEESC_SE_Li256ELb0ELb1ELb0ELb0EEENS1_19SingleTileSchedulerILb0ELb0ELb1ELi128EEEEEEEEEvNT_6ParamsE)
        /*0048*/ 	.short	0x0210
        /*004a*/ 	.short	0x0418


	//----- nvinfo : EIATTR_SW_WAR
	.align		4
.L_236:
        /*004c*/ 	.byte	0x04, 0x36
        /*004e*/ 	.short	(.L_238 - .L_237)
.L_237:
        /*0050*/ 	.word	0x00000008
.L_238:


//--------------------- .nv.info._ZN7cutlass13device_kernelIN5flash19enable_sm80_to_sm89INS1_16FlashAttnFwdSm80INS1_25CollectiveMainloopFwdSm80ILi8ELi2ELb1EN4cute5tupleIJNS5_1CILi128EEENS7_ILi96EEENS7_ILi192EEEEEELi192ENS_6half_tEfNS_4arch4Sm80ELb0ELb0ELb0ELb1ELb0ELb0ELb1ELb0EEENS1_21CollectiveEpilogueFwdINS6_IJS8_SA_S9_EEENS6_IJNS7_ILi1EEESI_SI_EEESC_SE_Li256ELb1ELb1ELb0ELb0EEENS1_19SingleTileSchedulerILb1ELb0ELb1ELi128EEEEEEEEEvNT_6ParamsE --------------------------
	.section	.nv.info._ZN7cutlass13device_kernelIN5flash19enable_sm80_to_sm89INS1_16FlashAttnFwdSm80INS1_25CollectiveMainloopFwdSm80ILi8ELi2ELb1EN4cute5tupleIJNS5_1CILi128EEENS7_ILi96EEENS7_ILi192EEEEEELi192ENS_6half_tEfNS_4arch4Sm80ELb0ELb0ELb0ELb1ELb0ELb0ELb1ELb0EEENS1_21CollectiveEpilogueFwdINS6_IJS8_SA_S9_EEENS6_IJNS7_ILi1EEESI_SI_EEESC_SE_Li256ELb1ELb1ELb0ELb0EEENS1_19SingleTileSchedulerILb1ELb0ELb1ELi128EEEEEEEEEvNT_6ParamsE,"",@"SHT_CUDA_INFO"
	.sectionflags	@""
	.align	4


	//----- nvinfo : EIATTR_CUDA_API_VERSION
	.align		4
        /*0000*/ 	.byte	0x04, 0x37
        /*0002*/ 	.short	(.L_240 - .L_239)
.L_239:
        /*0004*/ 	.word	0x00000082


	//----- nvinfo : EIATTR_KPARAM_INFO
	.align		4
.L_240:
        /*0008*/ 	.byte	0x04, 0x17
        /*000a*/ 	.short	(.L_242 - .L_241)
.L_241:
        /*000c*/ 	.word	0x00000000
        /*0010*/ 	.short	0x0000
        /*0012*/ 	.short	0x0000
        /*0014*/ 	.byte	0x00, 0xf0, 0x61, 0x10


	//----- nvinfo : EIATTR_SPARSE_MMA_MASK
	.align		4
.L_242:
        /*0018*/ 	.byte	0x03, 0x50
        /*001a*/ 	.short	0x0000


	//----- nvinfo : EIATTR_MAXREG_COUNT
	.align		4
        /*001c*/ 	.byte	0x03, 0x1b
        /*001e*/ 	.short	0x00ff


	//----- nvinfo : EIATTR_MERCURY_ISA_VERSION
	.align		4
        /*0020*/ 	.byte	0x03, 0x5f
        /*0022*/ 	.short	0x0101


	//----- nvinfo : EIATTR_EXIT_INSTR_OFFSETS
	.align		4
        /*0024*/ 	.byte	0x04, 0x1c
        /*0026*/ 	.short	(.L_244 - .L_243)


	//   ....[0]....
.L_243:
        /*0028*/ 	.word	0x00000010


	//----- nvinfo : EIATTR_MAX_THREADS
	.align		4
.L_244:
        /*002c*/ 	.byte	0x04, 0x05
        /*002e*/ 	.short	(.L_246 - .L_245)
.L_245:
        /*0030*/ 	.word	0x00000100
        /*0034*/ 	.word	0x00000001
        /*0038*/ 	.word	0x00000001


	//----- nvinfo : EIATTR_CBANK_PARAM_SIZE
	.align		4
.L_246:
        /*003c*/ 	.byte	0x03, 0x19
        /*003e*/ 	.short	0x0418


	//----- nvinfo : EIATTR_PARAM_CBANK
	.align		4
        /*0040*/ 	.byte	0x04, 0x0a
        /*0042*/ 	.short	(.L_248 - .L_247)
	.align		4
.L_247:
        /*0044*/ 	.word	index@(.nv.constant0._ZN7cutlass13device_kernelIN5flash19enable_sm80_to_sm89INS1_16FlashAttnFwdSm80INS1_25CollectiveMainloopFwdSm80ILi8ELi2ELb1EN4cute5tupleIJNS5_1CILi128EEENS7_ILi96EEENS7_ILi192EEEEEELi192ENS_6half_tEfNS_4arch4Sm80ELb0ELb0ELb0ELb1ELb0ELb0ELb1ELb0EEENS1_21CollectiveEpilogueFwdINS6_IJS8_SA_S9_EEENS6_IJNS7_ILi1EEESI_SI_EEESC_SE_Li256ELb1ELb1ELb0ELb0EEENS1_19SingleTileSchedulerILb1ELb0ELb1ELi128EEEEEEEEEvNT_6ParamsE)
        /*0048*/ 	.short	0x0210
        /*004a*/ 	.short	0x0418


	//----- nvinfo : EIATTR_SW_WAR
	.align		4
.L_248:
        /*004c*/ 	.byte	0x04, 0x36
        /*004e*/ 	.short	(.L_250 - .L_249)
.L_249:
        /*0050*/ 	.word	0x00000008
.L_250:


//--------------------- .nv.info._ZN7cutlass13device_kernelIN5flash19enable_sm80_to_sm89INS1_16FlashAttnFwdSm80INS1_25CollectiveMainloopFwdSm80ILi8ELi2ELb0EN4cute5tupleIJNS5_1CILi128EEENS7_ILi64EEENS7_ILi192EEEEEELi192ENS_6half_tEfNS_4arch4Sm80ELb0ELb0ELb0ELb1ELb0ELb1ELb1ELb0EEENS1_21CollectiveEpilogueFwdINS6_IJS8_SA_S9_EEENS6_IJNS7_ILi1EEESI_SI_EEESC_SE_Li256ELb1ELb1ELb0ELb0EEENS1_19SingleTileSchedulerILb1ELb0ELb1ELi128EEEEEEEEEvNT_6ParamsE --------------------------
	.section	.nv.info._ZN7cutlass13device_kernelIN5flash19enable_sm80_to_sm89INS1_16FlashAttnFwdSm80INS1_25CollectiveMainloopFwdSm80ILi8ELi2ELb0EN4cute5tupleIJNS5_1CILi128EEENS7_ILi64EEENS7_ILi192EEEEEELi192ENS_6half_tEfNS_4arch4Sm80ELb0ELb0ELb0ELb1ELb0ELb1ELb1ELb0EEENS1_21CollectiveEpilogueFwdINS6_IJS8_SA_S9_EEENS6_IJNS7_ILi1EEESI_SI_EEESC_SE_Li256ELb1ELb1ELb0ELb0EEENS1_19SingleTileSchedulerILb1ELb0ELb1ELi128EEEEEEEEEvNT_6ParamsE,"",@"SHT_CUDA_INFO"
	.sectionflags	@""
	.align	4


	//----- nvinfo : EIATTR_CUDA_API_VERSION
	.align		4
        /*0000*/ 	.byte	0x04, 0x37
        /*0002*/ 	.short	(.L_252 - .L_251)
.L_251:
        /*0004*/ 	.word	0x00000082


	//----- nvinfo : EIATTR_KPARAM_INFO
	.align		4
.L_252:
        /*0008*/ 	.byte	0x04, 0x17
        /*000a*/ 	.short	(.L_254 - .L_253)
.L_253:
        /*000c*/ 	.word	0x00000000
        /*0010*/ 	.short	0x0000
        /*0012*/ 	.short	0x0000
        /*0014*/ 	.byte	0x00, 0xf0, 0x61, 0x10


	//----- nvinfo : EIATTR_SPARSE_MMA_MASK
	.align		4
.L_254:
        /*0018*/ 	.byte	0x03, 0x50
        /*001a*/ 	.short	0x0000


	//----- nvinfo : EIATTR_MAXREG_COUNT
	.align		4
        /*001c*/ 	.byte	0x03, 0x1b
        /*001e*/ 	.short	0x00ff


	//----- nvinfo : EIATTR_MERCURY_ISA_VERSION
	.align		4
        /*0020*/ 	.byte	0x03, 0x5f
        /*0022*/ 	.short	0x0101


	//----- nvinfo : EIATTR_EXIT_INSTR_OFFSETS
	.align		4
        /*0024*/ 	.byte	0x04, 0x1c
        /*0026*/ 	.short	(.L_256 - .L_255)


	//   ....[0]....
.L_255:
        /*0028*/ 	.word	0x00000010


	//----- nvinfo : EIATTR_MAX_THREADS
	.align		4
.L_256:
        /*002c*/ 	.byte	0x04, 0x05
        /*002e*/ 	.short	(.L_258 - .L_257)
.L_257:
        /*0030*/ 	.word	0x00000100
        /*0034*/ 	.word	0x00000001
        /*0038*/ 	.word	0x00000001


	//----- nvinfo : EIATTR_CBANK_PARAM_SIZE
	.align		4
.L_258:
        /*003c*/ 	.byte	0x03, 0x19
        /*003e*/ 	.short	0x0418


	//----- nvinfo : EIATTR_PARAM_CBANK
	.align		4
        /*0040*/ 	.byte	0x04, 0x0a
        /*0042*/ 	.short	(.L_260 - .L_259)
	.align		4
.L_259:
        /*0044*/ 	.word	index@(.nv.constant0._ZN7cutlass13device_kernelIN5flash19enable_sm80_to_sm89INS1_16FlashAttnFwdSm80INS1_25CollectiveMainloopFwdSm80ILi8ELi2ELb0EN4cute5tupleIJNS5_1CILi128EEENS7_ILi64EEENS7_ILi192EEEEEELi192ENS_6half_tEfNS_4arch4Sm80ELb0ELb0ELb0ELb1ELb0ELb1ELb1ELb0EEENS1_21CollectiveEpilogueFwdINS6_IJS8_SA_S9_EEENS6_IJNS7_ILi1EEESI_SI_EEESC_SE_Li256ELb1ELb1ELb0ELb0EEENS1_19SingleTileSchedulerILb1ELb0ELb1ELi128EEEEEEEEEvNT_6ParamsE)
        /*0048*/ 	.short	0x0210
        /*004a*/ 	.short	0x0418


	//----- nvinfo : EIATTR_SW_WAR
	.align		4
.L_260:
        /*004c*/ 	.byte	0x04, 0x36
        /*004e*/ 	.short	(.L_262 - .L_261)
.L_261:
        /*0050*/ 	.word	0x00000008
.L_262:


//--------------------- .nv.info._ZN7cutlass13device_kernelIN5flash19enable_sm80_to_sm89INS1_16FlashAttnFwdSm80INS1_25CollectiveMainloopFwdSm80ILi8ELi2ELb0EN4cute5tupleIJNS5_1CILi128EEENS7_ILi64EEENS7_ILi192EEEEEELi192ENS_6half_tEfNS_4arch4Sm80ELb0ELb1ELb0ELb0ELb0ELb0ELb1ELb0EEENS1_21CollectiveEpilogueFwdINS6_IJS8_SA_S9_EEENS6_IJNS7_ILi1EEESI_SI_EEESC_SE_Li256ELb0ELb1ELb0ELb0EEENS1_19SingleTileSchedulerILb0ELb0ELb1ELi128EEEEEEEEEvNT_6ParamsE --------------------------
	.section	.nv.info._ZN7cutlass13device_kernelIN5flash19enable_sm80_to_sm89INS1_16FlashAttnFwdSm80INS1_25CollectiveMainloopFwdSm80ILi8ELi2ELb0EN4cute5tupleIJNS5_1CILi128EEENS7_ILi64EEENS7_ILi192EEEEEELi192ENS_6half_tEfNS_4arch4Sm80ELb0ELb1ELb0ELb0ELb0ELb0ELb1ELb0EEENS1_21CollectiveEpilogueFwdINS6_IJS8_SA_S9_EEENS6_IJNS7_ILi1EEESI_SI_EEESC_SE_Li256ELb0ELb1ELb0ELb0EEENS1_19SingleTileSchedulerILb0ELb0ELb1ELi128EEEEEEEEEvNT_6ParamsE,"",@"SHT_CUDA_INFO"
	.sectionflags	@""
	.align	4


	//----- nvinfo : EIATTR_CUDA_API_VERSION
	.align		4
        /*0000*/ 	.byte	0x04, 0x37
        /*0002*/ 	.short	(.L_264 - .L_263)
.L_263:
        /*0004*/ 	.word	0x00000082


	//----- nvinfo : EIATTR_KPARAM_INFO
	.align		4
.L_264:
        /*0008*/ 	.byte	0x04, 0x17
        /*000a*/ 	.short	(.L_266 - .L_265)
.L_265:
        /*000c*/ 	.word	0x00000000
        /*0010*/ 	.short	0x0000
        /*0012*/ 	.short	0x0000
        /*0014*/ 	.byte	0x00, 0xf0, 0x61, 0x10


	//----- nvinfo : EIATTR_SPARSE_MMA_MASK
	.align		4
.L_266:
        /*0018*/ 	.byte	0x03, 0x50
        /*001a*/ 	.short	0x0000


	//----- nvinfo : EIATTR_MAXREG_COUNT
	.align		4
        /*001c*/ 	.byte	0x03, 0x1b
        /*001e*/ 	.short	0x00ff


	//----- nvinfo : EIATTR_MERCURY_ISA_VERSION
	.align		4
        /*0020*/ 	.byte	0x03, 0x5f
        /*0022*/ 	.short	0x0101


	//----- nvinfo : EIATTR_EXIT_INSTR_OFFSETS
	.align		4
        /*0024*/ 	.byte	0x04, 0x1c
        /*0026*/ 	.short	(.L_268 - .L_267)


	//   ....[0]....
.L_267:
        /*0028*/ 	.word	0x00000010


	//----- nvinfo : EIATTR_MAX_THREADS
	.align		4
.L_268:
        /*002c*/ 	.byte	0x04, 0x05
        /*002e*/ 	.short	(.L_270 - .L_269)
.L_269:
        /*0030*/ 	.word	0x00000100
        /*0034*/ 	.word	0x00000001
        /*0038*/ 	.word	0x00000001


	//----- nvinfo : EIATTR_CBANK_PARAM_SIZE
	.align		4
.L_270:
        /*003c*/ 	.byte	0x03, 0x19
        /*003e*/ 	.short	0x0418


	//----- nvinfo : EIATTR_PARAM_CBANK
	.align		4
        /*0040*/ 	.byte	0x04, 0x0a
        /*0042*/ 	.short	(.L_272 - .L_271)
	.align		4
.L_271:
        /*0044*/ 	.word	index@(.nv.constant0._ZN7cutlass13device_kernelIN5flash19enable_sm80_to_sm89INS1_16FlashAttnFwdSm80INS1_25CollectiveMainloopFwdSm80ILi8ELi2ELb0EN4cute5tupleIJNS5_1CILi128EEENS7_ILi64EEENS7_ILi192EEEEEELi192ENS_6half_tEfNS_4arch4Sm80ELb0ELb1ELb0ELb0ELb0ELb0ELb1ELb0EEENS1_21CollectiveEpilogueFwdINS6_IJS8_SA_S9_EEENS6_IJNS7_ILi1EEESI_SI_EEESC_SE_Li256ELb0ELb1ELb0ELb0EEENS1_19SingleTileSchedulerILb0ELb0ELb1ELi128EEEEEEEEEvNT_6ParamsE)
        /*0048*/ 	.short	0x0210
        /*004a*/ 	.short	0x0418


	//----- nvinfo : EIATTR_SW_WAR
	.align		4
.L_272:
        /*004c*/ 	.byte	0x04, 0x36
        /*004e*/ 	.short	(.L_274 - .L_273)
.L_273:
        /*0050*/ 	.word	0x00000008
.L_274:


//--------------------- .nv.info._ZN7cutlass13device_kernelIN5flash19enable_sm80_to_sm89INS1_16FlashAttnFwdSm80INS1_25CollectiveMainloopFwdSm80ILi8ELi2ELb0EN4cute5tupleIJNS5_1CILi128EEENS7_ILi64EEENS7_ILi192EEEEEELi192ENS_6half_tEfNS_4arch4Sm80ELb0ELb1ELb0ELb1ELb0ELb0ELb1ELb0EEENS1_21CollectiveEpilogueFwdINS6_IJS8_SA_S9_EEENS6_IJNS7_ILi1EEESI_SI_EEESC_SE_Li256ELb1ELb1ELb0ELb0EEENS1_19SingleTileSchedulerILb1ELb0ELb1ELi128EEEEEEEEEvNT_6ParamsE --------------------------
	.section	.nv.info._ZN7cutlass13device_kernelIN5flash19enable_sm80_to_sm89INS1_16FlashAttnFwdSm80INS1_25CollectiveMainloopFwdSm80ILi8ELi2ELb0EN4cute5tupleIJNS5_1CILi128EEENS7_ILi64EEENS7_ILi192EEEEEELi192ENS_6half_tEfNS_4arch4Sm80ELb0ELb1ELb0ELb1ELb0ELb0ELb1ELb0EEENS1_21CollectiveEpilogueFwdINS6_IJS8_SA_S9_EEENS6_IJNS7_ILi1EEESI_SI_EEESC_SE_Li256ELb1ELb1ELb0ELb0EEENS1_19SingleTileSchedulerILb1ELb0ELb1ELi128EEEEEEEEEvNT_6ParamsE,"",@"SHT_CUDA_INFO"
	.sectionflags	@""
	.align	4


	//----- nvinfo : EIATTR_CUDA_API_VERSION
	.align		4
        /*0000*/ 	.byte	0x04, 0x37
        /*0002*/ 	.short	(.L_276 - .L_275)
.L_275:
        /*0004*/ 	.word	0x00000082


	//----- nvinfo : EIATTR_KPARAM_INFO
	.align		4
.L_276:
        /*0008*/ 	.byte	0x04, 0x17
        /*000a*/ 	.short	(.L_278 - .L_277)
.L_277:
        /*000c*/ 	.word	0x00000000
        /*0010*/ 	.short	0x0000
        /*0012*/ 	.short	0x0000
        /*0014*/ 	.byte	0x00, 0xf0, 0x61, 0x10


	//----- nvinfo : EIATTR_SPARSE_MMA_MASK
	.align		4
.L_278:
        /*0018*/ 	.byte	0x03, 0x50
        /*001a*/ 	.short	0x0000


	//----- nvinfo : EIATTR_MAXREG_COUNT
	.align		4
        /*001c*/ 	.byte	0x03, 0x1b
        /*001e*/ 	.short	0x00ff


	//----- nvinfo : EIATTR_MERCURY_ISA_VERSION
	.align		4
        /*0020*/ 	.byte	0x03, 0x5f
        /*0022*/ 	.short	0x0101


	//----- nvinfo : EIATTR_EXIT_INSTR_OFFSETS
	.align		4
        /*0024*/ 	.byte	0x04, 0x1c
        /*0026*/ 	.short	(.L_280 - .L_279)


	//   ....[0]....
.L_279:
        /*0028*/ 	.word	0x00000010


	//----- nvinfo : EIATTR_MAX_THREADS
	.align		4
.L_280:
        /*002c*/ 	.byte	0x04, 0x05
        /*002e*/ 	.short	(.L_282 - .L_281)
.L_281:
        /*0030*/ 	.word	0x00000100
        /*0034*/ 	.word	0x00000001
        /*0038*/ 	.word	0x00000001


	//----- nvinfo : EIATTR_CBANK_PARAM_SIZE
	.align		4
.L_282:
        /*003c*/ 	.byte	0x03, 0x19
        /*003e*/ 	.short	0x0418


	//----- nvinfo : EIATTR_PARAM_CBANK
	.align		4
        /*0040*/ 	.byte	0x04, 0x0a
        /*0042*/ 	.short	(.L_284 - .L_283)
	.align		4
.L_283:
        /*0044*/ 	.word	index@(.nv.constant0._ZN7cutlass13device_kernelIN5flash19enable_sm80_to_sm89INS1_16FlashAttnFwdSm80INS1_25CollectiveMainloopFwdSm80ILi8ELi2ELb0EN4cute5tupleIJNS5_1CILi128EEENS7_ILi64EEENS7_ILi192EEEEEELi192ENS_6half_tEfNS_4arch4Sm80ELb0ELb1ELb0ELb1ELb0ELb0ELb1ELb0EEENS1_21CollectiveEpilogueFwdINS6_IJS8_SA_S9_EEENS6_IJNS7_ILi1EEESI_SI_EEESC_SE_Li256ELb1ELb1ELb0ELb0EEENS1_19SingleTileSchedulerILb1ELb0ELb1ELi128EEEEEEEEEvNT_6ParamsE)
        /*0048*/ 	.short	0x0210
        /*004a*/ 	.short	0x0418


	//----- nvinfo : EIATTR_SW_WAR
	.align		4
.L_284:
        /*004c*/ 	.byte	0x04, 0x36
        /*004e*/ 	.short	(.L_286 - .L_285)
.L_285:
        /*0050*/ 	.word	0x00000008
.L_286:


//--------------------- .nv.info._ZN7cutlass13device_kernelIN5flash19enable_sm80_to_sm89INS1_16FlashAttnFwdSm80INS1_25CollectiveMainloopFwdSm80ILi8ELi2ELb0EN4cute5tupleIJNS5_1CILi128EEENS7_ILi64EEENS7_ILi192EEEEEELi192ENS_6half_tEfNS_4arch4Sm80ELb0ELb1ELb0ELb1ELb0ELb1ELb1ELb0EEENS1_21CollectiveEpilogueFwdINS6_IJS8_SA_S9_EEENS6_IJNS7_ILi1EEESI_SI_EEESC_SE_Li256ELb1ELb1ELb0ELb0EEENS1_19SingleTileSchedulerILb1ELb0ELb1ELi128EEEEEEEEEvNT_6ParamsE --------------------------
	.section	.nv.info._ZN7cutlass13device_kernelIN5flash19enable_sm80_to_sm89INS1_16FlashAttnFwdSm80INS1_25CollectiveMainloopFwdSm80ILi8ELi2ELb0EN4cute5tupleIJNS5_1CILi128EEENS7_ILi64EEENS7_ILi192EEEEEELi192ENS_6half_tEfNS_4arch4Sm80ELb0ELb1ELb0ELb1ELb0ELb1ELb1ELb0EEENS1_21CollectiveEpilogueFwdINS6_IJS8_SA_S9_EEENS6_IJNS7_ILi1EEESI_SI_EEESC_SE_Li256ELb1ELb1ELb0ELb0EEENS1_19SingleTileSchedulerILb1ELb0ELb1ELi128EEEEEEEEEvNT_6ParamsE,"",@"SHT_CUDA_INFO"
	.sectionflags	@""
	.align	4


	//----- nvinfo : EIATTR_CUDA_API_VERSION
	.align		4
        /*0000*/ 	.byte	0x04, 0x37
        /*0002*/ 	.short	(.L_288 - .L_287)
.L_287:
        /*0004*/ 	.word	0x00000082


	//----- nvinfo : EIATTR_KPARAM_INFO
	.align		4
.L_288:
        /*0008*/ 	.byte	0x04, 0x17
        /*000a*/ 	.short	(.L_290 - .L_289)
.L_289:
        /*000c*/ 	.word	0x00000000
        /*0010*/ 	.short	0x0000
        /*0012*/ 	.short	0x0000
        /*0014*/ 	.byte	0x00, 0xf0, 0x61, 0x10


	//----- nvinfo : EIATTR_SPARSE_MMA_MASK
	.align		4
.L_290:
        /*0018*/ 	.byte	0x03, 0x50
        /*001a*/ 	.short	0x0000


	//----- nvinfo : EIATTR_MAXREG_COUNT
	.align		4
        /*001c*/ 	.byte	0x03, 0x1b
        /*001e*/ 	.short	0x00ff


	//----- nvinfo : EIATTR_MERCURY_ISA_VERSION
	.align		4
        /*0020*/ 	.byte	0x03, 0x5f
        /*0022*/ 	.short	0x0101


	//----- nvinfo : EIATTR_EXIT_INSTR_OFFSETS
	.align		4
        /*0024*/ 	.byte	0x04, 0x1c
        /*0026*/ 	.short	(.L_292 - .L_291)


	//   ....[0]....
.L_291:
        /*0028*/ 	.word	0x00000010


	//----- nvinfo : EIATTR_MAX_THREADS
	.align		4
.L_292:
        /*002c*/ 	.byte	0x04, 0x05
        /*002e*/ 	.short	(.L_294 - .L_293)
.L_293:
        /*0030*/ 	.word	0x00000100
        /*0034*/ 	.word	0x00000001
        /*0038*/ 	.word	0x00000001


	//----- nvinfo : EIATTR_CBANK_PARAM_SIZE
	.align		4
.L_294:
        /*003c*/ 	.byte	0x03, 0x19
        /*003e*/ 	.short	0x0418


	//----- nvinfo : EIATTR_PARAM_CBANK
	.align		4
        /*0040*/ 	.byte	0x04, 0x0a
        /*0042*/ 	.short	(.L_296 - .L_295)
	.align		4
.L_295:
        /*0044*/ 	.word	index@(.nv.constant0._ZN7cutlass13device_kernelIN5flash19enable_sm80_to_sm89INS1_16FlashAttnFwdSm80INS1_25CollectiveMainloopFwdSm80ILi8ELi2ELb0EN4cute5tupleIJNS5_1CILi128EEENS7_ILi64EEENS7_ILi192EEEEEELi192ENS_6half_tEfNS_4arch4Sm80ELb0ELb1ELb0ELb1ELb0ELb1ELb1ELb0EEENS1_21CollectiveEpilogueFwdINS6_IJS8_SA_S9_EEENS6_IJNS7_ILi1EEESI_SI_EEESC_SE_Li256ELb1ELb1ELb0ELb0EEENS1_19SingleTileSchedulerILb1ELb0ELb1ELi128EEEEEEEEEvNT_6ParamsE)
        /*0048*/ 	.short	0x0210
        /*004a*/ 	.short	0x0418


	//----- nvinfo : EIATTR_SW_WAR
	.align		4
.L_296:
        /*004c*/ 	.byte	0x04, 0x36
        /*004e*/ 	.short	(.L_298 - .L_297)
.L_297:
        /*0050*/ 	.word	0x00000008
.L_298:


//--------------------- .nv.info._ZN7cutlass13device_kernelIN5flash19enable_sm80_to_sm89INS1_16FlashAttnFwdSm80INS1_25CollectiveMainloopFwdSm80ILi8ELi2ELb1EN4cute5tupleIJNS5_1CILi128EEENS7_ILi96EEENS7_ILi192EEEEEELi192ENS_6half_tEfNS_4arch4Sm80ELb1ELb0ELb0ELb0ELb0ELb0ELb1ELb0EEENS1_21CollectiveEpilogueFwdINS6_IJS8_SA_S9_EEENS6_IJNS7_ILi1EEESI_SI_EEESC_SE_Li256ELb0ELb1ELb0ELb0EEENS1_30DynamicPersistentTileSchedulerILi256ELi256ELb0ELb1ELb0EEEEEEEEEvNT_6ParamsE --------------------------
	.section	.nv.info._ZN7cutlass13device_kernelIN5flash19enable_sm80_to_sm89INS1_16FlashAttnFwdSm80INS1_25CollectiveMainloopFwdSm80ILi8ELi2ELb1EN4cute5tupleIJNS5_1CILi128EEENS7_ILi96EEENS7_ILi192EEEEEELi192ENS_6half_tEfNS_4arch4Sm80ELb1ELb0ELb0ELb0ELb0ELb0ELb1ELb0EEENS1_21CollectiveEpilogueFwdINS6_IJS8_SA_S9_EEENS6_IJNS7_ILi1EEESI_SI_EEESC_SE_Li256ELb0ELb1ELb0ELb0EEENS1_30DynamicPersistentTileSchedulerILi256ELi256ELb0ELb1ELb0EEEEEEEEEvNT_6ParamsE,"",@"SHT_CUDA_INFO"
	.sectionflags	@""
	.align	4


	//----- nvinfo : EIATTR_CUDA_API_VERSION
	.align		4
        /*0000*/ 	.byte	0x04, 0x37
        /*0002*/ 	.short	(.L_300 - .L_299)
.L_299:
        /*0004*/ 	.word	0x00000082


	//----- nvinfo : EIATTR_KPARAM_INFO
	.align		4
.L_300:
        /*0008*/ 	.byte	0x04, 0x17
        /*000a*/ 	.short	(.L_302 - .L_301)
.L_301:
        /*000c*/ 	.word	0x00000000
        /*0010*/ 	.short	0x0000
        /*0012*/ 	.short	0x0000
        /*0014*/ 	.byte	0x00, 0xf0, 0xa1, 0x10


	//----- nvinfo : EIATTR_SPARSE_MMA_MASK
	.align		4
.L_302:
        /*0018*/ 	.byte	0x03, 0x50
        /*001a*/ 	.short	0x0000


	//----- nvinfo : EIATTR_MAXREG_COUNT
	.align		4
        /*001c*/ 	.byte	0x03, 0x1b
        /*001e*/ 	.short	0x00ff


	//----- nvinfo : EIATTR_MERCURY_ISA_VERSION
	.align		4
        /*0020*/ 	.byte	0x03, 0x5f
        /*0022*/ 	.short	0x0101


	//----- nvinfo : EIATTR_EXIT_INSTR_OFFSETS
	.align		4
        /*0024*/ 	.byte	0x04, 0x1c
        /*0026*/ 	.short	(.L_304 - .L_303)


	//   ....[0]....
.L_303:
        /*0028*/ 	.word	0x00000010


	//----- nvinfo : EIATTR_MAX_THREADS
	.align		4
.L_304:
        /*002c*/ 	.byte	0x04, 0x05
        /*002e*/ 	.short	(.L_306 - .L_305)
.L_305:
        /*0030*/ 	.word	0x00000100
        /*0034*/ 	.word	0x00000001
        /*0038*/ 	.word	0x00000001


	//----- nvinfo : EIATTR_CBANK_PARAM_SIZE
	.align		4
.L_306:
        /*003c*/ 	.byte	0x03, 0x19
        /*003e*/ 	.short	0x0428


	//----- nvinfo : EIATTR_PARAM_CBANK
	.align		4
        /*0040*/ 	.byte	0x04, 0x0a
        /*0042*/ 	.short	(.L_308 - .L_307)
	.align		4
.L_307:
        /*0044*/ 	.word	index@(.nv.constant0._ZN7cutlass13device_kernelIN5flash19enable_sm80_to_sm89INS1_16FlashAttnFwdSm80INS1_25CollectiveMainloopFwdSm80ILi8ELi2ELb1EN4cute5tupleIJNS5_1CILi128EEENS7_ILi96EEENS7_ILi192EEEEEELi192ENS_6half_tEfNS_4arch4Sm80ELb1ELb0ELb0ELb0ELb0ELb0ELb1ELb0EEENS1_21CollectiveEpilogueFwdINS6_IJS8_SA_S9_EEENS6_IJNS7_ILi1EEESI_SI_EEESC_SE_Li256ELb0ELb1ELb0ELb0EEENS1_30DynamicPersistentTileSchedulerILi256ELi256ELb0ELb1ELb0EEEEEEEEEvNT_6ParamsE)
        /*0048*/ 	.short	0x0210
        /*004a*/ 	.short	0x0428


	//----- nvinfo : EIATTR_SW_WAR
	.align		4
.L_308:
        /*004c*/ 	.byte	0x04, 0x36
        /*004e*/ 	.short	(.L_310 - .L_309)
.L_309:
        /*0050*/ 	.word	0x00000008
.L_310:


//--------------------- .nv.info._ZN7cutlass13device_kernelIN5flash19enable_sm80_to_sm89INS1_16FlashAttnFwdSm80INS1_25CollectiveMainloopFwdSm80ILi8ELi2ELb1EN4cute5tupleIJNS5_1CILi128EEENS7_ILi96EEENS7_ILi192EEEEEELi192ENS_6half_tEfNS_4arch4Sm80ELb1ELb0ELb0ELb1ELb0ELb0ELb1ELb0EEENS1_21CollectiveEpilogueFwdINS6_IJS8_SA_S9_EEENS6_IJNS7_ILi1EEESI_SI_EEESC_SE_Li256ELb1ELb1ELb0ELb0EEENS1_19SingleTileSchedulerILb1ELb0ELb1ELi128EEEEEEEEEvNT_6ParamsE --------------------------
	.section	.nv.info._ZN7cutlass13device_kernelIN5flash19enable_sm80_to_sm89INS1_16FlashAttnFwdSm80INS1_25CollectiveMainloopFwdSm80ILi8ELi2ELb1EN4cute5tupleIJNS5_1CILi128EEENS7_ILi96EEENS7_ILi192EEEEEELi192ENS_6half_tEfNS_4arch4Sm80ELb1ELb0ELb0ELb1ELb0ELb0ELb1ELb0EEENS1_21CollectiveEpilogueFwdINS6_IJS8_SA_S9_EEENS6_IJNS7_ILi1EEESI_SI_EEESC_SE_Li256ELb1ELb1ELb0ELb0EEENS1_19SingleTileSchedulerILb1ELb0ELb1ELi128EEEEEEEEEvNT_6ParamsE,"",@"SHT_CUDA_INFO"
	.sectionflags	@""
	.align	4


	//----- nvinfo : EIATTR_CUDA_API_VERSION
	.align		4
        /*0000*/ 	.byte	0x04, 0x37
        /*0002*/ 	.short	(.L_312 - .L_311)
.L_311:
        /*0004*/ 	.word	0x00000082


	//----- nvinfo : EIATTR_KPARAM_INFO
	.align		4
.L_312:
        /*0008*/ 	.byte	0x04, 0x17
        /*000a*/ 	.short	(.L_314 - .L_313)
.L_313:
        /*000c*/ 	.word	0x00000000
        /*0010*/ 	.short	0x0000
        /*0012*/ 	.short	0x0000
        /*0014*/ 	.byte	0x00, 0xf0, 0x61, 0x10


	//----- nvinfo : EIATTR_SPARSE_MMA_MASK
	.align		4
.L_314:
        /*0018*/ 	.byte	0x03, 0x50
        /*001a*/ 	.short	0x0000


	//----- nvinfo : EIATTR_MAXREG_COUNT
	.align		4
        /*001c*/ 	.byte	0x03, 0x1b
        /*001e*/ 	.short	0x00ff


	//----- nvinfo : EIATTR_MERCURY_ISA_VERSION
	.align		4
        /*0020*/ 	.byte	0x03, 0x5f
        /*0022*/ 	.short	0x0101


	//----- nvinfo : EIATTR_EXIT_INSTR_OFFSETS
	.align		4
        /*0024*/ 	.byte	0x04, 0x1c
        /*0026*/ 	.short	(.L_316 - .L_315)


	//   ....[0]....
.L_315:
        /*0028*/ 	.word	0x00000010


	//----- nvinfo : EIATTR_MAX_THREADS
	.align		4
.L_316:
        /*002c*/ 	.byte	0x04, 0x05
        /*002e*/ 	.short	(.L_318 - .L_317)
.L_317:
        /*0030*/ 	.word	0x00000100
        /*0034*/ 	.word	0x00000001
        /*0038*/ 	.word	0x00000001


	//----- nvinfo : EIATTR_CBANK_PARAM_SIZE
	.align		4
.L_318:
        /*003c*/ 	.byte	0x03, 0x19
        /*003e*/ 	.short	0x0418


	//----- nvinfo : EIATTR_PARAM_CBANK
	.align		4
        /*0040*/ 	.byte	0x04, 0x0a
        /*0042*/ 	.short	(.L_320 - .L_319)
	.align		4
.L_319:
        /*0044*/ 	.word	index@(.nv.constant0._ZN7cutlass13device_kernelIN5flash19enable_sm80_to_sm89INS1_16FlashAttnFwdSm80INS1_25CollectiveMainloopFwdSm80ILi8ELi2ELb1EN4cute5tupleIJNS5_1CILi128EEENS7_ILi96EEENS7_ILi192EEEEEELi192ENS_6half_tEfNS_4arch4Sm80ELb1ELb0ELb0ELb1ELb0ELb0ELb1ELb0EEENS1_21CollectiveEpilogueFwdINS6_IJS8_SA_S9_EEENS6_IJNS7_ILi1EEESI_SI_EEESC_SE_Li256ELb1ELb1ELb0ELb0EEENS1_19SingleTileSchedulerILb1ELb0ELb1ELi128EEEEEEEEEvNT_6ParamsE)
        /*0048*/ 	.short	0x0210
        /*004a*/ 	.short	0x0418


	//----- nvinfo : EIATTR_SW_WAR
	.align		4
.L_320:
        /*004c*/ 	.byte	0x04, 0x36
        /*004e*/ 	.short	(.L_322 - .L_321)
.L_321:
        /*0050*/ 	.word	0x00000008
.L_322:


//--------------------- .nv.info._ZN7cutlass13device_kernelIN5flash19enable_sm80_to_sm89INS1_16FlashAttnFwdSm80INS1_25CollectiveMainloopFwdSm80ILi8ELi2ELb0EN4cute5tupleIJNS5_1CILi128EEENS7_ILi64EEENS7_ILi192EEEEEELi192ENS_6half_tEfNS_4arch4Sm80ELb1ELb0ELb0ELb1ELb0ELb1ELb1ELb0EEENS1_21CollectiveEpilogueFwdINS6_IJS8_SA_S9_EEENS6_IJNS7_ILi1EEESI_SI_EEESC_SE_Li256ELb1ELb1ELb0ELb0EEENS1_19SingleTileSchedulerILb1ELb0ELb1ELi128EEEEEEEEEvNT_6ParamsE --------------------------
	.section	.nv.info._ZN7cutlass13device_kernelIN5flash19enable_sm80_to_sm89INS1_16FlashAttnFwdSm80INS1_25CollectiveMainloopFwdSm80ILi8ELi2ELb0EN4cute5tupleIJNS5_1CILi128EEENS7_ILi64EEENS7_ILi192EEEEEELi192ENS_6half_tEfNS_4arch4Sm80ELb1ELb0ELb0ELb1ELb0ELb1ELb1ELb0EEENS1_21CollectiveEpilogueFwdINS6_IJS8_SA_S9_EEENS6_IJNS7_ILi1EEESI_SI_EEESC_SE_Li256ELb1ELb1ELb0ELb0EEENS1_19SingleTileSchedulerILb1ELb0ELb1ELi128EEEEEEEEEvNT_6ParamsE,"",@"SHT_CUDA_INFO"
	.sectionflags	@""
	.align	4


	//----- nvinfo : EIATTR_CUDA_API_VERSION
	.align		4
        /*0000*/ 	.byte	0x04, 0x37
        /*0002*/ 	.short	(.L_324 - .L_323)
.L_323:
        /*0004*/ 	.word	0x00000082


	//----- nvinfo : EIATTR_KPARAM_INFO
	.align		4
.L_324:
        /*0008*/ 	.byte	0x04, 0x17
        /*000a*/ 	.short	(.L_326 - .L_325)
.L_325:
        /*000c*/ 	.word	0x00000000
        /*0010*/ 	.short	0x0000
        /*0012*/ 	.short	0x0000
        /*0014*/ 	.byte	0x00, 0xf0, 0x61, 0x10


	//----- nvinfo : EIATTR_SPARSE_MMA_MASK
	.align		4
.L_326:
        /*0018*/ 	.byte	0x03, 0x50
        /*001a*/ 	.short	0x0000


	//----- nvinfo : EIATTR_MAXREG_COUNT
	.align		4
        /*001c*/ 	.byte	0x03, 0x1b
        /*001e*/ 	.short	0x00ff


	//----- nvinfo : EIATTR_MERCURY_ISA_VERSION
	.align		4
        /*0020*/ 	.byte	0x03, 0x5f
        /*0022*/ 	.short	0x0101


	//----- nvinfo : EIATTR_EXIT_INSTR_OFFSETS
	.align		4
        /*0024*/ 	.byte	0x04, 0x1c
        /*0026*/ 	.short	(.L_328 - .L_327)


	//   ....[0]....
.L_327:
        /*0028*/ 	.word	0x00000010


	//----- nvinfo : EIATTR_MAX_THREADS
	.align		4
.L_328:
        /*002c*/ 	.byte	0x04, 0x05
        /*002e*/ 	.short	(.L_330 - .L_329)
.L_329:
        /*0030*/ 	.word	0x00000100
        /*0034*/ 	.word	0x00000001
        /*0038*/ 	.word	0x00000001


	//----- nvinfo : EIATTR_CBANK_PARAM_SIZE
	.align		4
.L_330:
        /*003c*/ 	.byte	0x03, 0x19
        /*003e*/ 	.short	0x0418


	//----- nvinfo : EIATTR_PARAM_CBANK
	.align		4
        /*0040*/ 	.byte	0x04, 0x0a
        /*0042*/ 	.short	(.L_332 - .L_331)
	.align		4
.L_331:
        /*0044*/ 	.word	index@(.nv.constant0._ZN7cutlass13device_kernelIN5flash19enable_sm80_to_sm89INS1_16FlashAttnFwdSm80INS1_25CollectiveMainloopFwdSm80ILi8ELi2ELb0EN4cute5tupleIJNS5_1CILi128EEENS7_ILi64EEENS7_ILi192EEEEEELi192ENS_6half_tEfNS_4arch4Sm80ELb1ELb0ELb0ELb1ELb0ELb1ELb1ELb0EEENS1_21CollectiveEpilogueFwdINS6_IJS8_SA_S9_EEENS6_IJNS7_ILi1EEESI_SI_EEESC_SE_Li256ELb1ELb1ELb0ELb0EEENS1_19SingleTileSchedulerILb1ELb0ELb1ELi128EEEEEEEEEvNT_6ParamsE)
        /*0048*/ 	.short	0x0210
        /*004a*/ 	.short	0x0418


	//----- nvinfo : EIATTR_SW_WAR
	.align		4
.L_332:
        /*004c*/ 	.byte	0x04, 0x36
        /*004e*/ 	.short	(.L_334 - .L_333)
.L_333:
        /*0050*/ 	.word	0x00000008
.L_334:


//--------------------- .nv.callgraph             --------------------------
	.section	.nv.callgraph,"",@"SHT_CUDA_CALLGRAPH"
	.align	4
	.sectionentsize	8
	.align		4
        /*0000*/ 	.word	0x00000000
	.align		4
        /*0004*/ 	.word	0xffffffff
	.align		4
        /*0008*/ 	.word	0x00000000
	.align		4
        /*000c*/ 	.word	0xfffffffe
	.align		4
        /*0010*/ 	.word	0x00000000
	.align		4
        /*0014*/ 	.word	0xfffffffd
	.align		4
        /*0018*/ 	.word	0x00000000
	.align		4
        /*001c*/ 	.word	0xfffffffc


//--------------------- .nv.constant4             --------------------------
	.section	.nv.constant4,"a",@progbits
	.align	8
	.align		8
.nv.constant4:
        /*0000*/ 	.dword	_ZN66_INTERNAL_0a7204b8_30_flash_fwd_hdim192_fp16_sm80_cu_bdbb69e5_33104cuda3std3__45__cpo5beginE
	.align		8
        /*0008*/ 	.dword	_ZN66_INTERNAL_0a7204b8_30_flash_fwd_hdim192_fp16_sm80_cu_bdbb69e5_33104cuda3std3__45__cpo3endE
	.align		8
        /*0010*/ 	.dword	_ZN66_INTERNAL_0a7204b8_30_flash_fwd_hdim192_fp16_sm80_cu_bdbb69e5_33104cuda3std3__45__cpo6cbeginE
	.align		8
        /*0018*/ 	.dword	_ZN66_INTERNAL_0a7204b8_30_flash_fwd_hdim192_fp16_sm80_cu_bdbb69e5_33104cuda3std3__45__cpo4cendE
	.align		8
        /*0020*/ 	.dword	_ZN66_INTERNAL_0a7204b8_30_flash_fwd_hdim192_fp16_sm80_cu_bdbb69e5_33104cuda3std3__468_GLOBAL__N__0a7204b8_30_flash_fwd_hdim192_fp16_sm80_cu_bdbb69e5_33106ignoreE
	.align		8
        /*0028*/ 	.dword	_ZN66_INTERNAL_0a7204b8_30_flash_fwd_hdim192_fp16_sm80_cu_bdbb69e5_33104cuda3std3__419piecewise_constructE
	.align		8
        /*0030*/ 	.dword	_ZN66_INTERNAL_0a7204b8_30_flash_fwd_hdim192_fp16_sm80_cu_bdbb69e5_33104cuda3std3__48in_placeE
	.align		8
        /*0038*/ 	.dword	_ZN66_INTERNAL_0a7204b8_30_flash_fwd_hdim192_fp16_sm80_cu_bdbb69e5_33104cuda3std6ranges3__45__cpo4swapE
	.align		8
        /*0040*/ 	.dword	_ZN66_INTERNAL_0a7204b8_30_flash_fwd_hdim192_fp16_sm80_cu_bdbb69e5_33104cuda3std6ranges3__45__cpo9iter_moveE
	.align		8
        /*0048*/ 	.dword	_ZN66_INTERNAL_0a7204b8_30_flash_fwd_hdim192_fp16_sm80_cu_bdbb69e5_33104cute7productE
	.align		8
        /*0050*/ 	.dword	_ZN66_INTERNAL_0a7204b8_30_flash_fwd_hdim192_fp16_sm80_cu_bdbb69e5_33104cute1_E


//--------------------- .text._ZN7cutlass13device_kernelIN5flash19enable_sm80_to_sm89INS1_16FlashAttnFwdSm80INS1_25CollectiveMainloopFwdSm80ILi8ELi1ELb1EN4cute5tupleIJNS5_1CILi128EEENS7_ILi96EEENS7_ILi192EEEEEELi192ENS_6half_tEfNS_4arch4Sm80ELb0ELb0ELb0ELb0ELb0ELb0ELb1ELb0EEENS1_21CollectiveEpilogueFwdINS6_IJS8_SA_S9_EEENS6_IJNS7_ILi1EEESI_SI_EEESC_SE_Li256ELb0ELb1ELb0ELb0EEENS1_19SingleTileSchedulerILb0ELb0ELb1ELi128EEEEEEEEEvNT_6ParamsE --------------------------
	.section	.text._ZN7cutlass13device_kernelIN5flash19enable_sm80_to_sm89INS1_16FlashAttnFwdSm80INS1_25CollectiveMainloopFwdSm80ILi8ELi1ELb1EN4cute5tupleIJNS5_1CILi128EEENS7_ILi96EEENS7_ILi192EEEEEELi192ENS_6half_tEfNS_4arch4Sm80ELb0ELb0ELb0ELb0ELb0ELb0ELb1ELb0EEENS1_21CollectiveEpilogueFwdINS6_IJS8_SA_S9_EEENS6_IJNS7_ILi1EEESI_SI_EEESC_SE_Li256ELb0ELb1ELb0ELb0EEENS1_19SingleTileSchedulerILb0ELb0ELb1ELi128EEEEEEEEEvNT_6ParamsE,"ax",@progbits
	.align	128
.text._ZN7cutlass13device_kernelIN5flash19enable_sm80_to_sm89INS1_16FlashAttnFwdSm80INS1_25CollectiveMainloopFwdSm80ILi8ELi1ELb1EN4cute5tupleIJNS5_1CILi128EEENS7_ILi96EEENS7_ILi192EEEEEELi192ENS_6half_tEfNS_4arch4Sm80ELb0ELb0ELb0ELb0ELb0ELb0ELb1ELb0EEENS1_21CollectiveEpilogueFwdINS6_IJS8_SA_S9_EEENS6_IJNS7_ILi1EEESI_SI_EEESC_SE_Li256ELb0ELb1ELb0ELb0EEENS1_19SingleTileSchedulerILb0ELb0ELb1ELi128EEEEEEEEEvNT_6ParamsE:
        .type           _ZN7cutlass13device_kernelIN5flash19enable_sm80_to_sm89INS1_16FlashAttnFwdSm80INS1_25CollectiveMainloopFwdSm80ILi8ELi1ELb1EN4cute5tupleIJNS5_1CILi128EEENS7_ILi96EEENS7_ILi192EEEEEELi192ENS_6half_tEfNS_4arch4Sm80ELb0ELb0ELb0ELb0ELb0ELb0ELb1ELb0EEENS1_21CollectiveEpilogueFwdINS6_IJS8_SA_S9_EEENS6_IJNS7_ILi1EEESI_SI_EEESC_SE_Li256ELb0ELb1ELb0ELb0EEENS1_19SingleTileSchedulerILb0ELb0ELb1ELi128EEEEEEEEEvNT_6ParamsE,@function
        .size           _ZN7cutlass13device_kernelIN5flash19enable_sm80_to_sm89INS1_16FlashAttnFwdSm80INS1_25CollectiveMainloopFwdSm80ILi8ELi1ELb1EN4cute5tupleIJNS5_1CILi128EEENS7_ILi96EEENS7_ILi192EEEEEELi192ENS_6half_tEfNS_4arch4Sm80ELb0ELb0ELb0ELb0ELb0ELb0ELb1ELb0EEENS1_21CollectiveEpilogueFwdINS6_IJS8_SA_S9_EEENS6_IJNS7_ILi1EEESI_SI_EEESC_SE_Li256ELb0ELb1ELb0ELb0EEENS1_19SingleTileSchedulerILb0ELb0ELb1ELi128EEEEEEEEEvNT_6ParamsE,(.L_x_18 - _ZN7cutlass13device_kernelIN5flash19enable_sm80_to_sm89INS1_16FlashAttnFwdSm80INS1_25CollectiveMainloopFwdSm80ILi8ELi1ELb1EN4cute5tupleIJNS5_1CILi128EEENS7_ILi96EEENS7_ILi192EEEEEELi192ENS_6half_tEfNS_4arch4Sm80ELb0ELb0ELb0ELb0ELb0ELb0ELb1ELb0EEENS1_21CollectiveEpilogueFwdINS6_IJS8_SA_S9_EEENS6_IJNS7_ILi1EEESI_SI_EEESC_SE_Li256ELb0ELb1ELb0ELb0EEENS1_19SingleTileSchedulerILb0ELb0ELb1ELi128EEEEEEEEEvNT_6ParamsE)
        .other          _ZN7cutlass13device_kernelIN5flash19enable_sm80_to_sm89INS1_16FlashAttnFwdSm80INS1_25CollectiveMainloopFwdSm80ILi8ELi1ELb1EN4cute5tupleIJNS5_1CILi128EEENS7_ILi96EEENS7_ILi192EEEEEELi192ENS_6half_tEfNS_4arch4Sm80ELb0ELb0ELb0ELb0ELb0ELb0ELb1ELb0EEENS1_21CollectiveEpilogueFwdINS6_IJS8_SA_S9_EEENS6_IJNS7_ILi1EEESI_SI_EEESC_SE_Li256ELb0ELb1ELb0ELb0EEENS1_19SingleTileSchedulerILb0ELb0ELb1ELi128EEEEEEEEEvNT_6ParamsE,@"STO_CUDA_ENTRY STV_DEFAULT"
_ZN7cutlass13device_kernelIN5flash19enable_sm80_to_sm89INS1_16FlashAttnFwdSm80INS1_25CollectiveMainloopFwdSm80ILi8ELi1ELb1EN4cute5tupleIJNS5_1CILi128EEENS7_ILi96EEENS7_ILi192EEEEEELi192ENS_6half_tEfNS_4arch4Sm80ELb0ELb0ELb0ELb0ELb0ELb0ELb1ELb0EEENS1_21CollectiveEpilogueFwdINS6_IJS8_SA_S9_EEENS6_IJNS7_ILi1EEESI_SI_EEESC_SE_Li256ELb0ELb1ELb0ELb0EEENS1_19SingleTileSchedulerILb0ELb0ELb1ELi128EEEEEEEEEvNT_6ParamsE:
[----:B------:R-:W-:Y:S01]  /*0000*/  LDC R1, c[0x0][0x28] ;  /* 0x00000a00ff017b82 */ /* 0x000fe20000000800 */
[----:B------:R-:W-:Y:S05]  /*0010*/  EXIT ;  /* 0x000000000000794d */ /* 0x000fea0003800000 */
.L_x_0:
[----:B------:R-:W-:-:S00]  /*0020*/  BRA `(.L_x_0) ;  /* 0xfffffffc00fc7947 */ /* 0x000fc0000383ffff */
[----:B------:R-:W-:-:S00]  /*0030*/  NOP ;  /* 0x0000000000007918 */ /* 0x000fc00000000000 */
        /* <DEDUP_REMOVED lines=12> */
.L_x_18:


//--------------------- .text._ZN7cutlass13device_kernelIN5flash19enable_sm80_to_sm89INS1_16FlashAttnFwdSm80INS1_25CollectiveMainloopFwdSm80ILi8ELi1ELb1EN4cute5tupleIJNS5_1CILi128EEENS7_ILi96EEENS7_ILi192EEEEEELi192ENS_6half_tEfNS_4arch4Sm80ELb0ELb0ELb0ELb1ELb0ELb0ELb1ELb0EEENS1_21CollectiveEpilogueFwdINS6_IJS8_SA_S9_EEENS6_IJNS7_ILi1EEESI_SI_EEESC_SE_Li256ELb1ELb1ELb0ELb0EEENS1_19SingleTileSchedulerILb1ELb0ELb1ELi128EEEEEEEEEvNT_6ParamsE --------------------------
	.section	.text._ZN7cutlass13device_kernelIN5flash19enable_sm80_to_sm89INS1_16FlashAttnFwdSm80INS1_25CollectiveMainloopFwdSm80ILi8ELi1ELb1EN4cute5tupleIJNS5_1CILi128EEENS7_ILi96EEENS7_ILi192EEEEEELi192ENS_6half_tEfNS_4arch4Sm80ELb0ELb0ELb0ELb1ELb0ELb0ELb1ELb0EEENS1_21CollectiveEpilogueFwdINS6_IJS8_SA_S9_EEENS6_IJNS7_ILi1EEESI_SI_EEESC_SE_Li256ELb1ELb1ELb0ELb0EEENS1_19SingleTileSchedulerILb1ELb0ELb1ELi128EEEEEEEEEvNT_6ParamsE,"ax",@progbits
	.align	128
.text._ZN7cutlass13device_kernelIN5flash19enable_sm80_to_sm89INS1_16FlashAttnFwdSm80INS1_25CollectiveMainloopFwdSm80ILi8ELi1ELb1EN4cute5tupleIJNS5_1CILi128EEENS7_ILi96EEENS7_ILi192EEEEEELi192ENS_6half_tEfNS_4arch4Sm80ELb0ELb0ELb0ELb1ELb0ELb0ELb1ELb0EEENS1_21CollectiveEpilogueFwdINS6_IJS8_SA_S9_EEENS6_IJNS7_ILi1EEESI_SI_EEESC_SE_Li256ELb1ELb1ELb0ELb0EEENS1_19SingleTileSchedulerILb1ELb0ELb1ELi128EEEEEEEEEvNT_6ParamsE:
        .type           _ZN7cutlass13device_kernelIN5flash19enable_sm80_to_sm89INS1_16FlashAttnFwdSm80INS1_25CollectiveMainloopFwdSm80ILi8ELi1ELb1EN4cute5tupleIJNS5_1CILi128EEENS7_ILi96EEENS7_ILi192EEEEEELi192ENS_6half_tEfNS_4arch4Sm80ELb0ELb0ELb0ELb1ELb0ELb0ELb1ELb0EEENS1_21CollectiveEpilogueFwdINS6_IJS8_SA_S9_EEENS6_IJNS7_ILi1EEESI_SI_EEESC_SE_Li256ELb1ELb1ELb0ELb0EEENS1_19SingleTileSchedulerILb1ELb0ELb1ELi128EEEEEEEEEvNT_6ParamsE,@function
        .size           _ZN7cutlass13device_kernelIN5flash19enable_sm80_to_sm89INS1_16FlashAttnFwdSm80INS1_25CollectiveMainloopFwdSm80ILi8ELi1ELb1EN4cute5tupleIJNS5_1CILi128EEENS7_ILi96EEENS7_ILi192EEEEEELi192ENS_6half_tEfNS_4arch4Sm80ELb0ELb0ELb0ELb1ELb0ELb0ELb1ELb0EEENS1_21CollectiveEpilogueFwdINS6_IJS8_SA_S9_EEENS6_IJNS7_ILi1EEESI_SI_EEESC_SE_Li256ELb1ELb1ELb0ELb0EEENS1_19SingleTileSchedulerILb1ELb0ELb1ELi128EEEEEEEEEvNT_6ParamsE,(.L_x_19 - _ZN7cutlass13device_kernelIN5flash19enable_sm80_to_sm89INS1_16FlashAttnFwdSm80INS1_25CollectiveMainloopFwdSm80ILi8ELi1ELb1EN4cute5tupleIJNS5_1CILi128EEENS7_ILi96EEENS7_ILi192EEEEEELi192ENS_6half_tEfNS_4arch4Sm80ELb0ELb0ELb0ELb1ELb0ELb0ELb1ELb0EEENS1_21CollectiveEpilogueFwdINS6_IJS8_SA_S9_EEENS6_IJNS7_ILi1EEESI_SI_EEESC_SE_Li256ELb1ELb1ELb0ELb0EEENS1_19SingleTileSchedulerILb1ELb0ELb1ELi128EEEEEEEEEvNT_6ParamsE)
        .other          _ZN7cutlass13device_kernelIN5flash19enable_sm80_to_sm89INS1_16FlashAttnFwdSm80INS1_25CollectiveMainloopFwdSm80ILi8ELi1ELb1EN4cute5tupleIJNS5_1CILi128EEENS7_ILi96EEENS7_ILi192EEEEEELi192ENS_6half_tEfNS_4arch4Sm80ELb0ELb0ELb0ELb1ELb0ELb0ELb1ELb0EEENS1_21CollectiveEpilogueFwdINS6_IJS8_SA_S9_EEENS6_IJNS7_ILi1EEESI_SI_EEESC_SE_Li256ELb1ELb1ELb0ELb0EEENS1_19SingleTileSchedulerILb1ELb0ELb1ELi128EEEEEEEEEvNT_6ParamsE,@"STO_CUDA_ENTRY STV_DEFAULT"
_ZN7cutlass13device_kernelIN5flash19enable_sm80_to_sm89INS1_16FlashAttnFwdSm80INS1_25CollectiveMainloopFwdSm80ILi8ELi1ELb1EN4cute5tupleIJNS5_1CILi128EEENS7_ILi96EEENS7_ILi192EEEEEELi192ENS_6half_tEfNS_4arch4Sm80ELb0ELb0ELb0ELb1ELb0ELb0ELb1ELb0EEENS1_21CollectiveEpilogueFwdINS6_IJS8_SA_S9_EEENS6_IJNS7_ILi1EEESI_SI_EEESC_SE_Li256ELb1ELb1ELb0ELb0EEENS1_19SingleTileSchedulerILb1ELb0ELb1ELi128EEEEEEEEEvNT_6ParamsE:
[----:B------:R-:W-:Y:S01]  /*0000*/  LDC R1, c[0x0][0x28] ;  /* 0x00000a00ff017b82 */ /* 0x000fe20000000800 */
[----:B------:R-:W-:Y:S05]  /*0010*/  EXIT ;  /* 0x000000000000794d */ /* 0x000fea0003800000 */
.L_x_1:
        /* <DEDUP_REMOVED lines=14> */
.L_x_19:


//--------------------- .text._ZN7cutlass13device_kernelIN5flash19enable_sm80_to_sm89INS1_16FlashAttnFwdSm80INS1_25CollectiveMainloopFwdSm80ILi8ELi1ELb0EN4cute5tupleIJNS5_1CILi128EEENS7_ILi64EEENS7_ILi192EEEEEELi192ENS_6half_tEfNS_4arch4Sm80ELb0ELb0ELb0ELb1ELb0ELb1ELb1ELb0EEENS1_21CollectiveEpilogueFwdINS6_IJS8_SA_S9_EEENS6_IJNS7_ILi1EEESI_SI_EEESC_SE_Li256ELb1ELb1ELb0ELb0EEENS1_19SingleTileSchedulerILb1ELb0ELb1ELi128EEEEEEEEEvNT_6ParamsE --------------------------
	.section	.text._ZN7cutlass13device_kernelIN5flash19enable_sm80_to_sm89INS1_16FlashAttnFwdSm80INS1_25CollectiveMainloopFwdSm80ILi8ELi1ELb0EN4cute5tupleIJNS5_1CILi128EEENS7_ILi64EEENS7_ILi192EEEEEELi192ENS_6half_tEfNS_4arch4Sm80ELb0ELb0ELb0ELb1ELb0ELb1ELb1ELb0EEENS1_21CollectiveEpilogueFwdINS6_IJS8_SA_S9_EEENS6_IJNS7_ILi1EEESI_SI_EEESC_SE_Li256ELb1ELb1ELb0ELb0EEENS1_19SingleTileSchedulerILb1ELb0ELb1ELi128EEEEEEEEEvNT_6ParamsE,"ax",@progbits
	.align	128
.text._ZN7cutlass13device_kernelIN5flash19enable_sm80_to_sm89INS1_16FlashAttnFwdSm80INS1_25CollectiveMainloopFwdSm80ILi8ELi1ELb0EN4cute5tupleIJNS5_1CILi128EEENS7_ILi64EEENS7_ILi192EEEEEELi192ENS_6half_tEfNS_4arch4Sm80ELb0ELb0ELb0ELb1ELb0ELb1ELb1ELb0EEENS1_21CollectiveEpilogueFwdINS6_IJS8_SA_S9_EEENS6_IJNS7_ILi1EEESI_SI_EEESC_SE_Li256ELb1ELb1ELb0ELb0EEENS1_19SingleTileSchedulerILb1ELb0ELb1ELi128EEEEEEEEEvNT_6ParamsE:
        .type           _ZN7cutlass13device_kernelIN5flash19enable_sm80_to_sm89INS1_16FlashAttnFwdSm80INS1_25CollectiveMainloopFwdSm80ILi8ELi1ELb0EN4cute5tupleIJNS5_1CILi128EEENS7_ILi64EEENS7_ILi192EEEEEELi192ENS_6half_tEfNS_4arch4Sm80ELb0ELb0ELb0ELb1ELb0ELb1ELb1ELb0EEENS1_21CollectiveEpilogueFwdINS6_IJS8_SA_S9_EEENS6_IJNS7_ILi1EEESI_SI_EEESC_SE_Li256ELb1ELb1ELb0ELb0EEENS1_19SingleTileSchedulerILb1ELb0ELb1ELi128EEEEEEEEEvNT_6ParamsE,@function
        .size           _ZN7cutlass13device_kernelIN5flash19enable_sm80_to_sm89INS1_16FlashAttnFwdSm80INS1_25CollectiveMainloopFwdSm80ILi8ELi1ELb0EN4cute5tupleIJNS5_1CILi128EEENS7_ILi64EEENS7_ILi192EEEEEELi192ENS_6half_tEfNS_4arch4Sm80ELb0ELb0ELb0ELb1ELb0ELb1ELb1ELb0EEENS1_21CollectiveEpilogueFwdINS6_IJS8_SA_S9_EEENS6_IJNS7_ILi1EEESI_SI_EEESC_SE_Li256ELb1ELb1ELb0ELb0EEENS1_19SingleTileSchedulerILb1ELb0ELb1ELi128EEEEEEEEEvNT_6ParamsE,(.L_x_20 - _ZN7cutlass13device_kernelIN5flash19enable_sm80_to_sm89INS1_16FlashAttnFwdSm80INS1_25CollectiveMainloopFwdSm80ILi8ELi1ELb0EN4cute5tupleIJNS5_1CILi128EEENS7_ILi64EEENS7_ILi192EEEEEELi192ENS_6half_tEfNS_4arch4Sm80ELb0ELb0ELb0ELb1ELb0ELb1ELb1ELb0EEENS1_21CollectiveEpilogueFwdINS6_IJS8_SA_S9_EEENS6_IJNS7_ILi1EEESI_SI_EEESC_SE_Li256ELb1ELb1ELb0ELb0EEENS1_19SingleTileSchedulerILb1ELb0ELb1ELi128EEEEEEEEEvNT_6ParamsE)
        .other          _ZN7cutlass13device_kernelIN5flash19enable_sm80_to_sm89INS1_16FlashAttnFwdSm80INS1_25CollectiveMainloopFwdSm80ILi8ELi1ELb0EN4cute5tupleIJNS5_1CILi128EEENS7_ILi64EEENS7_ILi192EEEEEELi192ENS_6half_tEfNS_4arch4Sm80ELb0ELb0ELb0ELb1ELb0ELb1ELb1ELb0EEENS1_21CollectiveEpilogueFwdINS6_IJS8_SA_S9_EEENS6_IJNS7_ILi1EEESI_SI_EEESC_SE_Li256ELb1ELb1ELb0ELb0EEENS1_19SingleTileSchedulerILb1ELb0ELb1ELi128EEEEEEEEEvNT_6ParamsE,@"STO_CUDA_ENTRY STV_DEFAULT"
_ZN7cutlass13device_kernelIN5flash19enable_sm80_to_sm89INS1_16FlashAttnFwdSm80INS1_25CollectiveMainloopFwdSm80ILi8ELi1ELb0EN4cute5tupleIJNS5_1CILi128EEENS7_ILi64EEENS7_ILi192EEEEEELi192ENS_6half_tEfNS_4arch4Sm80ELb0ELb0ELb0ELb1ELb0ELb1ELb1ELb0EEENS1_21CollectiveEpilogueFwdINS6_IJS8_SA_S9_EEENS6_IJNS7_ILi1EEESI_SI_EEESC_SE_Li256ELb1ELb1ELb0ELb0EEENS1_19SingleTileSchedulerILb1ELb0ELb1ELi128EEEEEEEEEvNT_6ParamsE:
[----:B------:R-:W-:Y:S01]  /*0000*/  LDC R1, c[0x0][0x28] ;  /* 0x00000a00ff017b82 */ /* 0x000fe20000000800 */
[----:B------:R-:W-:Y:S05]  /*0010*/  EXIT ;  /* 0x000000000000794d */ /* 0x000fea0003800000 */
.L_x_2:
        /* <DEDUP_REMOVED lines=14> */
.L_x_20:


//--------------------- .text._ZN7cutlass13device_kernelIN5flash19enable_sm80_to_sm89INS1_16FlashAttnFwdSm80INS1_25CollectiveMainloopFwdSm80ILi8ELi1ELb0EN4cute5tupleIJNS5_1CILi128EEENS7_ILi64EEENS7_ILi192EEEEEELi192ENS_6half_tEfNS_4arch4Sm80ELb0ELb1ELb0ELb0ELb0ELb0ELb1ELb0EEENS1_21CollectiveEpilogueFwdINS6_IJS8_SA_S9_EEENS6_IJNS7_ILi1EEESI_SI_EEESC_SE_Li256ELb0ELb1ELb0ELb0EEENS1_19SingleTileSchedulerILb0ELb0ELb1ELi128EEEEEEEEEvNT_6ParamsE --------------------------
	.section	.text._ZN7cutlass13device_kernelIN5flash19enable_sm80_to_sm89INS1_16FlashAttnFwdSm80INS1_25CollectiveMainloopFwdSm80ILi8ELi1ELb0EN4cute5tupleIJNS5_1CILi128EEENS7_ILi64EEENS7_ILi192EEEEEELi192ENS_6half_tEfNS_4arch4Sm80ELb0ELb1ELb0ELb0ELb0ELb0ELb1ELb0EEENS1_21CollectiveEpilogueFwdINS6_IJS8_SA_S9_EEENS6_IJNS7_ILi1EEESI_SI_EEESC_SE_Li256ELb0ELb1ELb0ELb0EEENS1_19SingleTileSchedulerILb0ELb0ELb1ELi128EEEEEEEEEvNT_6ParamsE,"ax",@progbits
	.align	128
.text._ZN7cutlass13device_kernelIN5flash19enable_sm80_to_sm89INS1_16FlashAttnFwdSm80INS1_25CollectiveMainloopFwdSm80ILi8ELi1ELb0EN4cute5tupleIJNS5_1CILi128EEENS7_ILi64EEENS7_ILi192EEEEEELi192ENS_6half_tEfNS_4arch4Sm80ELb0ELb1ELb0ELb0ELb0ELb0ELb1ELb0EEENS1_21CollectiveEpilogueFwdINS6_IJS8_SA_S9_EEENS6_IJNS7_ILi1EEESI_SI_EEESC_SE_Li256ELb0ELb1ELb0ELb0EEENS1_19SingleTileSchedulerILb0ELb0ELb1ELi128EEEEEEEEEvNT_6ParamsE:
        .type           _ZN7cutlass13device_kernelIN5flash19enable_sm80_to_sm89INS1_16FlashAttnFwdSm80INS1_25CollectiveMainloopFwdSm80ILi8ELi1ELb0EN4cute5tupleIJNS5_1CILi128EEENS7_ILi64EEENS7_ILi192EEEEEELi192ENS_6half_tEfNS_4arch4Sm80ELb0ELb1ELb0ELb0ELb0ELb0ELb1ELb0EEENS1_21CollectiveEpilogueFwdINS6_IJS8_SA_S9_EEENS6_IJNS7_ILi1EEESI_SI_EEESC_SE_Li256ELb0ELb1ELb0ELb0EEENS1_19SingleTileSchedulerILb0ELb0ELb1ELi128EEEEEEEEEvNT_6ParamsE,@function
        .size           _ZN7cutlass13device_kernelIN5flash19enable_sm80_to_sm89INS1_16FlashAttnFwdSm80INS1_25CollectiveMainloopFwdSm80ILi8ELi1ELb0EN4cute5tupleIJNS5_1CILi128EEENS7_ILi64EEENS7_ILi192EEEEEELi192ENS_6half_tEfNS_4arch4Sm80ELb0ELb1ELb0ELb0ELb0ELb0ELb1ELb0EEENS1_21CollectiveEpilogueFwdINS6_IJS8_SA_S9_EEENS6_IJNS7_ILi1EEESI_SI_EEESC_SE_Li256ELb0ELb1ELb0ELb0EEENS1_19SingleTileSchedulerILb0ELb0ELb1ELi128EEEEEEEEEvNT_6ParamsE,(.L_x_21 - _ZN7cutlass13device_kernelIN5flash19enable_sm80_to_sm89INS1_16FlashAttnFwdSm80INS1_25CollectiveMainloopFwdSm80ILi8ELi1ELb0EN4cute5tupleIJNS5_1CILi128EEENS7_ILi64EEENS7_ILi192EEEEEELi192ENS_6half_tEfNS_4arch4Sm80ELb0ELb1ELb0ELb0ELb0ELb0ELb1ELb0EEENS1_21CollectiveEpilogueFwdINS6_IJS8_SA_S9_EEENS6_IJNS7_ILi1EEESI_SI_EEESC_SE_Li256ELb0ELb1ELb0ELb0EEENS1_19SingleTileSchedulerILb0ELb0ELb1ELi128EEEEEEEEEvNT_6ParamsE)
        .other          _ZN7cutlass13device_kernelIN5flash19enable_sm80_to_sm89INS1_16FlashAttnFwdSm80INS1_25CollectiveMainloopFwdSm80ILi8ELi1ELb0EN4cute5tupleIJNS5_1CILi128EEENS7_ILi64EEENS7_ILi192EEEEEELi192ENS_6half_tEfNS_4arch4Sm80ELb0ELb1ELb0ELb0ELb0ELb0ELb1ELb0EEENS1_21CollectiveEpilogueFwdINS6_IJS8_SA_S9_EEENS6_IJNS7_ILi1EEESI_SI_EEESC_SE_Li256ELb0ELb1ELb0ELb0EEENS1_19SingleTileSchedulerILb0ELb0ELb1ELi128EEEEEEEEEvNT_6ParamsE,@"STO_CUDA_ENTRY STV_DEFAULT"
_ZN7cutlass13device_kernelIN5flash19enable_sm80_to_sm89INS1_16FlashAttnFwdSm80INS1_25CollectiveMainloopFwdSm80ILi8ELi1ELb0EN4cute5tupleIJNS5_1CILi128EEENS7_ILi64EEENS7_ILi192EEEEEELi192ENS_6half_tEfNS_4arch4Sm80ELb0ELb1ELb0ELb0ELb0ELb0ELb1ELb0EEENS1_21CollectiveEpilogueFwdINS6_IJS8_SA_S9_EEENS6_IJNS7_ILi1EEESI_SI_EEESC_SE_Li256ELb0ELb1ELb0ELb0EEENS1_19SingleTileSchedulerILb0ELb0ELb1ELi128EEEEEEEEEvNT_6ParamsE:
[----:B------:R-:W-:Y:S01]  /*0000*/  LDC R1, c[0x0][0x28] ;  /* 0x00000a00ff017b82 */ /* 0x000fe20000000800 */
[----:B------:R-:W-:Y:S05]  /*0010*/  EXIT ;  /* 0x000000000000794d */ /* 0x000fea0003800000 */
.L_x_3:
        /* <DEDUP_REMOVED lines=14> */
.L_x_21:


//--------------------- .text._ZN7cutlass13device_kernelIN5flash19enable_sm80_to_sm89INS1_16FlashAttnFwdSm80INS1_25CollectiveMainloopFwdSm80ILi8ELi1ELb0EN4cute5tupleIJNS5_1CILi128EEENS7_ILi64EEENS7_ILi192EEEEEELi192ENS_6half_tEfNS_4arch4Sm80ELb0ELb1ELb0ELb1ELb0ELb0ELb1ELb0EEENS1_21CollectiveEpilogueFwdINS6_IJS8_SA_S9_EEENS6_IJNS7_ILi1EEESI_SI_EEESC_SE_Li256ELb1ELb1ELb0ELb0EEENS1_19SingleTileSchedulerILb1ELb0ELb1ELi128EEEEEEEEEvNT_6ParamsE --------------------------
	.section	.text._ZN7cutlass13device_kernelIN5flash19enable_sm80_to_sm89INS1_16FlashAttnFwdSm80INS1_25CollectiveMainloopFwdSm80ILi8ELi1ELb0EN4cute5tupleIJNS5_1CILi128EEENS7_ILi64EEENS7_ILi192EEEEEELi192ENS_6half_tEfNS_4arch4Sm80ELb0ELb1ELb0ELb1ELb0ELb0ELb1ELb0EEENS1_21CollectiveEpilogueFwdINS6_IJS8_SA_S9_EEENS6_IJNS7_ILi1EEESI_SI_EEESC_SE_Li256ELb1ELb1ELb0ELb0EEENS1_19SingleTileSchedulerILb1ELb0ELb1ELi128EEEEEEEEEvNT_6ParamsE,"ax",@progbits
	.align	128
.text._ZN7cutlass13device_kernelIN5flash19enable_sm80_to_sm89INS1_16FlashAttnFwdSm80INS1_25CollectiveMainloopFwdSm80ILi8ELi1ELb0EN4cute5tupleIJNS5_1CILi128EEENS7_ILi64EEENS7_ILi192EEEEEELi192ENS_6half_tEfNS_4arch4Sm80ELb0ELb1ELb0ELb1ELb0ELb0ELb1ELb0EEENS1_21CollectiveEpilogueFwdINS6_IJS8_SA_S9_EEENS6_IJNS7_ILi1EEESI_SI_EEESC_SE_Li256ELb1ELb1ELb0ELb0EEENS1_19SingleTileSchedulerILb1ELb0ELb1ELi128EEEEEEEEEvNT_6ParamsE:
        .type           _ZN7cutlass13device_kernelIN5flash19enable_sm80_to_sm89INS1_16FlashAttnFwdSm80INS1_25CollectiveMainloopFwdSm80ILi8ELi1ELb0EN4cute5tupleIJNS5_1CILi128EEENS7_ILi64EEENS7_ILi192EEEEEELi192ENS_6half_tEfNS_4arch4Sm80ELb0ELb1ELb0ELb1ELb0ELb0ELb1ELb0EEENS1_21CollectiveEpilogueFwdINS6_IJS8_SA_S9_EEENS6_IJNS7_ILi1EEESI_SI_EEESC_SE_Li256ELb1ELb1ELb0ELb0EEENS1_19SingleTileSchedulerILb1ELb0ELb1ELi128EEEEEEEEEvNT_6ParamsE,@function
        .size           _ZN7cutlass13device_kernelIN5flash19enable_sm80_to_sm89INS1_16FlashAttnFwdSm80INS1_25CollectiveMainloopFwdSm80ILi8ELi1ELb0EN4cute5tupleIJNS5_1CILi128EEENS7_ILi64EEENS7_ILi192EEEEEELi192ENS_6half_tEfNS_4arch4Sm80ELb0ELb1ELb0ELb1ELb0ELb0ELb1ELb0EEENS1_21CollectiveEpilogueFwdINS6_IJS8_SA_S9_EEENS6_IJNS7_ILi1EEESI_SI_EEESC_SE_Li256ELb1ELb1ELb0ELb0EEENS1_19SingleTileSchedulerILb1ELb0ELb1ELi128EEEEEEEEEvNT_6ParamsE,(.L_x_22 - _ZN7cutlass13device_kernelIN5flash19enable_sm80_to_sm89INS1_16FlashAttnFwdSm80INS1_25CollectiveMainloopFwdSm80ILi8ELi1ELb0EN4cute5tupleIJNS5_1CILi128EEENS7_ILi64EEENS7_ILi192EEEEEELi192ENS_6half_tEfNS_4arch4Sm80ELb0ELb1ELb0ELb1ELb0ELb0ELb1ELb0EEENS1_21CollectiveEpilogueFwdINS6_IJS8_SA_S9_EEENS6_IJNS7_ILi1EEESI_SI_EEESC_SE_Li256ELb1ELb1ELb0ELb0EEENS1_19SingleTileSchedulerILb1ELb0ELb1ELi128EEEEEEEEEvNT_6ParamsE)
        .other          _ZN7cutlass13device_kernelIN5flash19enable_sm80_to_sm89INS1_16FlashAttnFwdSm80INS1_25CollectiveMainloopFwdSm80ILi8ELi1ELb0EN4cute5tupleIJNS5_1CILi128EEENS7_ILi64EEENS7_ILi192EEEEEELi192ENS_6half_tEfNS_4arch4Sm80ELb0ELb1ELb0ELb1ELb0ELb0ELb1ELb0EEENS1_21CollectiveEpilogueFwdINS6_IJS8_SA_S9_EEENS6_IJNS7_ILi1EEESI_SI_EEESC_SE_Li256ELb1ELb1ELb0ELb0EEENS1_19SingleTileSchedulerILb1ELb0ELb1ELi128EEEEEEEEEvNT_6ParamsE,@"STO_CUDA_ENTRY STV_DEFAULT"
_ZN7cutlass13device_kernelIN5flash19enable_sm80_to_sm89INS1_16FlashAttnFwdSm80INS1_25CollectiveMainloopFwdSm80ILi8ELi1ELb0EN4cute5tupleIJNS5_1CILi128EEENS7_ILi64EEENS7_ILi192EEEEEELi192ENS_6half_tEfNS_4arch4Sm80ELb0ELb1ELb0ELb1ELb0ELb0ELb1ELb0EEENS1_21CollectiveEpilogueFwdINS6_IJS8_SA_S9_EEENS6_IJNS7_ILi1EEESI_SI_EEESC_SE_Li256ELb1ELb1ELb0ELb0EEENS1_19SingleTileSchedulerILb1ELb0ELb1ELi128EEEEEEEEEvNT_6ParamsE:
[----:B------:R-:W-:Y:S01]  /*0000*/  LDC R1, c[0x0][0x28] ;  /* 0x00000a00ff017b82 */ /* 0x000fe20000000800 */
[----:B------:R-:W-:Y:S05]  /*0010*/  EXIT ;  /* 0x000000000000794d */ /* 0x000fea0003800000 */
.L_x_4:
        /* <DEDUP_REMOVED lines=14> */
.L_x_22:


//--------------------- .text._ZN7cutlass13device_kernelIN5flash19enable_sm80_to_sm89INS1_16FlashAttnFwdSm80INS1_25CollectiveMainloopFwdSm80ILi8ELi1ELb0EN4cute5tupleIJNS5_1CILi128EEENS7_ILi64EEENS7_ILi192EEEEEELi192ENS_6half_tEfNS_4arch4Sm80ELb0ELb1ELb0ELb1ELb0ELb1ELb1ELb0EEENS1_21CollectiveEpilogueFwdINS6_IJS8_SA_S9_EEENS6_IJNS7_ILi1EEESI_SI_EEESC_SE_Li256ELb1ELb1ELb0ELb0EEENS1_19SingleTileSchedulerILb1ELb0ELb1ELi128EEEEEEEEEvNT_6ParamsE --------------------------
	.section	.text._ZN7cutlass13device_kernelIN5flash19enable_sm80_to_sm89INS1_16FlashAttnFwdSm80INS1_25CollectiveMainloopFwdSm80ILi8ELi1ELb0EN4cute5tupleIJNS5_1CILi128EEENS7_ILi64EEENS7_ILi192EEEEEELi192ENS_6half_tEfNS_4arch4Sm80ELb0ELb1ELb0ELb1ELb0ELb1ELb1ELb0EEENS1_21CollectiveEpilogueFwdINS6_IJS8_SA_S9_EEENS6_IJNS7_ILi1EEESI_SI_EEESC_SE_Li256ELb1ELb1ELb0ELb0EEENS1_19SingleTileSchedulerILb1ELb0ELb1ELi128EEEEEEEEEvNT_6ParamsE,"ax",@progbits
	.align	128
.text._ZN7cutlass13device_kernelIN5flash19enable_sm80_to_sm89INS1_16FlashAttnFwdSm80INS1_25CollectiveMainloopFwdSm80ILi8ELi1ELb0EN4cute5tupleIJNS5_1CILi128EEENS7_ILi64EEENS7_ILi192EEEEEELi192ENS_6half_tEfNS_4arch4Sm80ELb0ELb1ELb0ELb1ELb0ELb1ELb1ELb0EEENS1_21CollectiveEpilogueFwdINS6_IJS8_SA_S9_EEENS6_IJNS7_ILi1EEESI_SI_EEESC_SE_Li256ELb1ELb1ELb0ELb0EEENS1_19SingleTileSchedulerILb1ELb0ELb1ELi128EEEEEEEEEvNT_6ParamsE:
        .type           _ZN7cutlass13device_kernelIN5flash19enable_sm80_to_sm89INS1_16FlashAttnFwdSm80INS1_25CollectiveMainloopFwdSm80ILi8ELi1ELb0EN4cute5tupleIJNS5_1CILi128EEENS7_ILi64EEENS7_ILi192EEEEEELi192ENS_6half_tEfNS_4arch4Sm80ELb0ELb1ELb0ELb1ELb0ELb1ELb1ELb0EEENS1_21CollectiveEpilogueFwdINS6_IJS8_SA_S9_EEENS6_IJNS7_ILi1EEESI_SI_EEESC_SE_Li256ELb1ELb1ELb0ELb0EEENS1_19SingleTileSchedulerILb1ELb0ELb1ELi128EEEEEEEEEvNT_6ParamsE,@function
        .size           _ZN7cutlass13device_kernelIN5flash19enable_sm80_to_sm89INS1_16FlashAttnFwdSm80INS1_25CollectiveMainloopFwdSm80ILi8ELi1ELb0EN4cute5tupleIJNS5_1CILi128EEENS7_ILi64EEENS7_ILi192EEEEEELi192ENS_6half_tEfNS_4arch4Sm80ELb0ELb1ELb0ELb1ELb0ELb1ELb1ELb0EEENS1_21CollectiveEpilogueFwdINS6_IJS8_SA_S9_EEENS6_IJNS7_ILi1EEESI_SI_EEESC_SE_Li256ELb1ELb1ELb0ELb0EEENS1_19SingleTileSchedulerILb1ELb0ELb1ELi128EEEEEEEEEvNT_6ParamsE,(.L_x_23 - _ZN7cutlass13device_kernelIN5flash19enable_sm80_to_sm89INS1_16FlashAttnFwdSm80INS1_25CollectiveMainloopFwdSm80ILi8ELi1ELb0EN4cute5tupleIJNS5_1CILi128EEENS7_ILi64EEENS7_ILi192EEEEEELi192ENS_6half_tEfNS_4arch4Sm80ELb0ELb1ELb0ELb1ELb0ELb1ELb1ELb0EEENS1_21CollectiveEpilogueFwdINS6_IJS8_SA_S9_EEENS6_IJNS7_ILi1EEESI_SI_EEESC_SE_Li256ELb1ELb1ELb0ELb0EEENS1_19SingleTileSchedulerILb1ELb0ELb1ELi128EEEEEEEEEvNT_6ParamsE)
        .other          _ZN7cutlass13device_kernelIN5flash19enable_sm80_to_sm89INS1_16FlashAttnFwdSm80INS1_25CollectiveMainloopFwdSm80ILi8ELi1ELb0EN4cute5tupleIJNS5_1CILi128EEENS7_ILi64EEENS7_ILi192EEEEEELi192ENS_6half_tEfNS_4arch4Sm80ELb0ELb1ELb0ELb1ELb0ELb1ELb1ELb0EEENS1_21CollectiveEpilogueFwdINS6_IJS8_SA_S9_EEENS6_IJNS7_ILi1EEESI_SI_EEESC_SE_Li256ELb1ELb1ELb0ELb0EEENS1_19SingleTileSchedulerILb1ELb0ELb1ELi128EEEEEEEEEvNT_6ParamsE,@"STO_CUDA_ENTRY STV_DEFAULT"
_ZN7cutlass13device_kernelIN5flash19enable_sm80_to_sm89INS1_16FlashAttnFwdSm80INS1_25CollectiveMainloopFwdSm80ILi8ELi1ELb0EN4cute5tupleIJNS5_1CILi128EEENS7_ILi64EEENS7_ILi192EEEEEELi192ENS_6half_tEfNS_4arch4Sm80ELb0ELb1ELb0ELb1ELb0ELb1ELb1ELb0EEENS1_21CollectiveEpilogueFwdINS6_IJS8_SA_S9_EEENS6_IJNS7_ILi1EEESI_SI_EEESC_SE_Li256ELb1ELb1ELb0ELb0EEENS1_19SingleTileSchedulerILb1ELb0ELb1ELi128EEEEEEEEEvNT_6ParamsE:
[----:B------:R-:W-:Y:S01]  /*0000*/  LDC R1, c[0x0][0x28] ;  /* 0x00000a00ff017b82 */ /* 0x000fe20000000800 */
[----:B------:R-:W-:Y:S05]  /*0010*/  EXIT ;  /* 0x000000000000794d */ /* 0x000fea0003800000 */
.L_x_5:
        /* <DEDUP_REMOVED lines=14> */
.L_x_23:


//--------------------- .text._ZN7cutlass13device_kernelIN5flash19enable_sm80_to_sm89INS1_16FlashAttnFwdSm80INS1_25CollectiveMainloopFwdSm80ILi8ELi1ELb1EN4cute5tupleIJNS5_1CILi128EEENS7_ILi96EEENS7_ILi192EEEEEELi192ENS_6half_tEfNS_4arch4Sm80ELb1ELb0ELb0ELb0ELb0ELb0ELb1ELb0EEENS1_21CollectiveEpilogueFwdINS6_IJS8_SA_S9_EEENS6_IJNS7_ILi1EEESI_SI_EEESC_SE_Li256ELb0ELb1ELb0ELb0EEENS1_30DynamicPersistentTileSchedulerILi256ELi256ELb0ELb1ELb0EEEEEEEEEvNT_6ParamsE --------------------------
	.section	.text._ZN7cutlass13device_kernelIN5flash19enable_sm80_to_sm89INS1_16FlashAttnFwdSm80INS1_25CollectiveMainloopFwdSm80ILi8ELi1ELb1EN4cute5tupleIJNS5_1CILi128EEENS7_ILi96EEENS7_ILi192EEEEEELi192ENS_6half_tEfNS_4arch4Sm80ELb1ELb0ELb0ELb0ELb0ELb0ELb1ELb0EEENS1_21CollectiveEpilogueFwdINS6_IJS8_SA_S9_EEENS6_IJNS7_ILi1EEESI_SI_EEESC_SE_Li256ELb0ELb1ELb0ELb0EEENS1_30DynamicPersistentTileSchedulerILi256ELi256ELb0ELb1ELb0EEEEEEEEEvNT_6ParamsE,"ax",@progbits
	.align	128
.text._ZN7cutlass13device_kernelIN5flash19enable_sm80_to_sm89INS1_16FlashAttnFwdSm80INS1_25CollectiveMainloopFwdSm80ILi8ELi1ELb1EN4cute5tupleIJNS5_1CILi128EEENS7_ILi96EEENS7_ILi192EEEEEELi192ENS_6half_tEfNS_4arch4Sm80ELb1ELb0ELb0ELb0ELb0ELb0ELb1ELb0EEENS1_21CollectiveEpilogueFwdINS6_IJS8_SA_S9_EEENS6_IJNS7_ILi1EEESI_SI_EEESC_SE_Li256ELb0ELb1ELb0ELb0EEENS1_30DynamicPersistentTileSchedulerILi256ELi256ELb0ELb1ELb0EEEEEEEEEvNT_6ParamsE:
        .type           _ZN7cutlass13device_kernelIN5flash19enable_sm80_to_sm89INS1_16FlashAttnFwdSm80INS1_25CollectiveMainloopFwdSm80ILi8ELi1ELb1EN4cute5tupleIJNS5_1CILi128EEENS7_ILi96EEENS7_ILi192EEEEEELi192ENS_6half_tEfNS_4arch4Sm80ELb1ELb0ELb0ELb0ELb0ELb0ELb1ELb0EEENS1_21CollectiveEpilogueFwdINS6_IJS8_SA_S9_EEENS6_IJNS7_ILi1EEESI_SI_EEESC_SE_Li256ELb0ELb1ELb0ELb0EEENS1_30DynamicPersistentTileSchedulerILi256ELi256ELb0ELb1ELb0EEEEEEEEEvNT_6ParamsE,@function
        .size           _ZN7cutlass13device_kernelIN5flash19enable_sm80_to_sm89INS1_16FlashAttnFwdSm80INS1_25CollectiveMainloopFwdSm80ILi8ELi1ELb1EN4cute5tupleIJNS5_1CILi128EEENS7_ILi96EEENS7_ILi192EEEEEELi192ENS_6half_tEfNS_4arch4Sm80ELb1ELb0ELb0ELb0ELb0ELb0ELb1ELb0EEENS1_21CollectiveEpilogueFwdINS6_IJS8_SA_S9_EEENS6_IJNS7_ILi1EEESI_SI_EEESC_SE_Li256ELb0ELb1ELb0ELb0EEENS1_30DynamicPersistentTileSchedulerILi256ELi256ELb0ELb1ELb0EEEEEEEEEvNT_6ParamsE,(.L_x_24 - _ZN7cutlass13device_kernelIN5flash19enable_sm80_to_sm89INS1_16FlashAttnFwdSm80INS1_25CollectiveMainloopFwdSm80ILi8ELi1ELb1EN4cute5tupleIJNS5_1CILi128EEENS7_ILi96EEENS7_ILi192EEEEEELi192ENS_6half_tEfNS_4arch4Sm80ELb1ELb0ELb0ELb0ELb0ELb0ELb1ELb0EEENS1_21CollectiveEpilogueFwdINS6_IJS8_SA_S9_EEENS6_IJNS7_ILi1EEESI_SI_EEESC_SE_Li256ELb0ELb1ELb0ELb0EEENS1_30DynamicPersistentTileSchedulerILi256ELi256ELb0ELb1ELb0EEEEEEEEEvNT_6ParamsE)
        .other          _ZN7cutlass13device_kernelIN5flash19enable_sm80_to_sm89INS1_16FlashAttnFwdSm80INS1_25CollectiveMainloopFwdSm80ILi8ELi1ELb1EN4cute5tupleIJNS5_1CILi128EEENS7_ILi96EEENS7_ILi192EEEEEELi192ENS_6half_tEfNS_4arch4Sm80ELb1ELb0ELb0ELb0ELb0ELb0ELb1ELb0EEENS1_21CollectiveEpilogueFwdINS6_IJS8_SA_S9_EEENS6_IJNS7_ILi1EEESI_SI_EEESC_SE_Li256ELb0ELb1ELb0ELb0EEENS1_30DynamicPersistentTileSchedulerILi256ELi256ELb0ELb1ELb0EEEEEEEEEvNT_6ParamsE,@"STO_CUDA_ENTRY STV_DEFAULT"
_ZN7cutlass13device_kernelIN5flash19enable_sm80_to_sm89INS1_16FlashAttnFwdSm80INS1_25CollectiveMainloopFwdSm80ILi8ELi1ELb1EN4cute5tupleIJNS5_1CILi128EEENS7_ILi96EEENS7_ILi192EEEEEELi192ENS_6half_tEfNS_4arch4Sm80ELb1ELb0ELb0ELb0ELb0ELb0ELb1ELb0EEENS1_21CollectiveEpilogueFwdINS6_IJS8_SA_S9_EEENS6_IJNS7_ILi1EEESI_SI_EEESC_SE_Li256ELb0ELb1ELb0ELb0EEENS1_30DynamicPersistentTileSchedulerILi256ELi256ELb0ELb1ELb0EEEEEEEEEvNT_6ParamsE:
[----:B------:R-:W-:Y:S01]  /*0000*/  LDC R1, c[0x0][0x28] ;  /* 0x00000a00ff017b82 */ /* 0x000fe20000000800 */
[----:B------:R-:W-:Y:S05]  /*0010*/  EXIT ;  /* 0x000000000000794d */ /* 0x000fea0003800000 */
.L_x_6:
        /* <DEDUP_REMOVED lines=14> */
.L_x_24:


//--------------------- .text._ZN7cutlass13device_kernelIN5flash19enable_sm80_to_sm89INS1_16FlashAttnFwdSm80INS1_25CollectiveMainloopFwdSm80ILi8ELi1ELb1EN4cute5tupleIJNS5_1CILi128EEENS7_ILi96EEENS7_ILi192EEEEEELi192ENS_6half_tEfNS_4arch4Sm80ELb1ELb0ELb0ELb1ELb0ELb0ELb1ELb0EEENS1_21CollectiveEpilogueFwdINS6_IJS8_SA_S9_EEENS6_IJNS7_ILi1EEESI_SI_EEESC_SE_Li256ELb1ELb1ELb0ELb0EEENS1_19SingleTileSchedulerILb1ELb0ELb1ELi128EEEEEEEEEvNT_6ParamsE --------------------------
	.section	.text._ZN7cutlass13device_kernelIN5flash19enable_sm80_to_sm89INS1_16FlashAttnFwdSm80INS1_25CollectiveMainloopFwdSm80ILi8ELi1ELb1EN4cute5tupleIJNS5_1CILi128EEENS7_ILi96EEENS7_ILi192EEEEEELi192ENS_6half_tEfNS_4arch4Sm80ELb1ELb0ELb0ELb1ELb0ELb0ELb1ELb0EEENS1_21CollectiveEpilogueFwdINS6_IJS8_SA_S9_EEENS6_IJNS7_ILi1EEESI_SI_EEESC_SE_Li256ELb1ELb1ELb0ELb0EEENS1_19SingleTileSchedulerILb1ELb0ELb1ELi128EEEEEEEEEvNT_6ParamsE,"ax",@progbits
	.align	128
.text._ZN7cutlass13device_kernelIN5flash19enable_sm80_to_sm89INS1_16FlashAttnFwdSm80INS1_25CollectiveMainloopFwdSm80ILi8ELi1ELb1EN4cute5tupleIJNS5_1CILi128EEENS7_ILi96EEENS7_ILi192EEEEEELi192ENS_6half_tEfNS_4arch4Sm80ELb1ELb0ELb0ELb1ELb0ELb0ELb1ELb0EEENS1_21CollectiveEpilogueFwdINS6_IJS8_SA_S9_EEENS6_IJNS7_ILi1EEESI_SI_EEESC_SE_Li256ELb1ELb1ELb0ELb0EEENS1_19SingleTileSchedulerILb1ELb0ELb1ELi128EEEEEEEEEvNT_6ParamsE:
        .type           _ZN7cutlass13device_kernelIN5flash19enable_sm80_to_sm89INS1_16FlashAttnFwdSm80INS1_25CollectiveMainloopFwdSm80ILi8ELi1ELb1EN4cute5tupleIJNS5_1CILi128EEENS7_ILi96EEENS7_ILi192EEEEEELi192ENS_6half_tEfNS_4arch4Sm80ELb1ELb0ELb0ELb1ELb0ELb0ELb1ELb0EEENS1_21CollectiveEpilogueFwdINS6_IJS8_SA_S9_EEENS6_IJNS7_ILi1EEESI_SI_EEESC_SE_Li256ELb1ELb1ELb0ELb0EEENS1_19SingleTileSchedulerILb1ELb0ELb1ELi128EEEEEEEEEvNT_6ParamsE,@function
        .size           _ZN7cutlass13device_kernelIN5flash19enable_sm80_to_sm89INS1_16FlashAttnFwdSm80INS1_25CollectiveMainloopFwdSm80ILi8ELi1ELb1EN4cute5tupleIJNS5_1CILi128EEENS7_ILi96EEENS7_ILi192EEEEEELi192ENS_6half_tEfNS_4arch4Sm80ELb1ELb0ELb0ELb1ELb0ELb0ELb1ELb0EEENS1_21CollectiveEpilogueFwdINS6_IJS8_SA_S9_EEENS6_IJNS7_ILi1EEESI_SI_EEESC_SE_Li256ELb1ELb1ELb0ELb0EEENS1_19SingleTileSchedulerILb1ELb0ELb1ELi128EEEEEEEEEvNT_6ParamsE,(.L_x_25 - _ZN7cutlass13device_kernelIN5flash19enable_sm80_to_sm89INS1_16FlashAttnFwdSm80INS1_25CollectiveMainloopFwdSm80ILi8ELi1ELb1EN4cute5tupleIJNS5_1CILi128EEENS7_ILi96EEENS7_ILi192EEEEEELi192ENS_6half_tEfNS_4arch4Sm80ELb1ELb0ELb0ELb1ELb0ELb0ELb1ELb0EEENS1_21CollectiveEpilogueFwdINS6_IJS8_SA_S9_EEENS6_IJNS7_ILi1EEESI_SI_EEESC_SE_Li256ELb1ELb1ELb0ELb0EEENS1_19SingleTileSchedulerILb1ELb0ELb1ELi128EEEEEEEEEvNT_6ParamsE)
        .other          _ZN7cutlass13device_kernelIN5flash19enable_sm80_to_sm89INS1_16FlashAttnFwdSm80INS1_25CollectiveMainloopFwdSm80ILi8ELi1ELb1EN4cute5tupleIJNS5_1CILi128EEENS7_ILi96EEENS7_ILi192EEEEEELi192ENS_6half_tEfNS_4arch4Sm80ELb1ELb0ELb0ELb1ELb0ELb0ELb1ELb0EEENS1_21CollectiveEpilogueFwdINS6_IJS8_SA_S9_EEENS6_IJNS7_ILi1EEESI_SI_EEESC_SE_Li256ELb1ELb1ELb0ELb0EEENS1_19SingleTileSchedulerILb1ELb0ELb1ELi128EEEEEEEEEvNT_6ParamsE,@"STO_CUDA_ENTRY STV_DEFAULT"
_ZN7cutlass13device_kernelIN5flash19enable_sm80_to_sm89INS1_16FlashAttnFwdSm80INS1_25CollectiveMainloopFwdSm80ILi8ELi1ELb1EN4cute5tupleIJNS5_1CILi128EEENS7_ILi96EEENS7_ILi192EEEEEELi192ENS_6half_tEfNS_4arch4Sm80ELb1ELb0ELb0ELb1ELb0ELb0ELb1ELb0EEENS1_21CollectiveEpilogueFwdINS6_IJS8_SA_S9_EEENS6_IJNS7_ILi1EEESI_SI_EEESC_SE_Li256ELb1ELb1ELb0ELb0EEENS1_19SingleTileSchedulerILb1ELb0ELb1ELi128EEEEEEEEEvNT_6ParamsE:
[----:B------:R-:W-:Y:S01]  /*0000*/  LDC R1, c[0x0][0x28] ;  /* 0x00000a00ff017b82 */ /* 0x000fe20000000800 */
[----:B------:R-:W-:Y:S05]  /*0010*/  EXIT ;  /* 0x000000000000794d */ /* 0x000fea0003800000 */
.L_x_7:
        /* <DEDUP_REMOVED lines=14> */
.L_x_25:


//--------------------- .text._ZN7cutlass13device_kernelIN5flash19enable_sm80_to_sm89INS1_16FlashAttnFwdSm80INS1_25CollectiveMainloopFwdSm80ILi8ELi1ELb0EN4cute5tupleIJNS5_1CILi128EEENS7_ILi64EEENS7_ILi192EEEEEELi192ENS_6half_tEfNS_4arch4Sm80ELb1ELb0ELb0ELb1ELb0ELb1ELb1ELb0EEENS1_21CollectiveEpilogueFwdINS6_IJS8_SA_S9_EEENS6_IJNS7_ILi1EEESI_SI_EEESC_SE_Li256ELb1ELb1ELb0ELb0EEENS1_19SingleTileSchedulerILb1ELb0ELb1ELi128EEEEEEEEEvNT_6ParamsE --------------------------
	.section	.text._ZN7cutlass13device_kernelIN5flash19enable_sm80_to_sm89INS1_16FlashAttnFwdSm80INS1_25CollectiveMainloopFwdSm80ILi8ELi1ELb0EN4cute5tupleIJNS5_1CILi128EEENS7_ILi64EEENS7_ILi192EEEEEELi192ENS_6half_tEfNS_4arch4Sm80ELb1ELb0ELb0ELb1ELb0ELb1ELb1ELb0EEENS1_21CollectiveEpilogueFwdINS6_IJS8_SA_S9_EEENS6_IJNS7_ILi1EEESI_SI_EEESC_SE_Li256ELb1ELb1ELb0ELb0EEENS1_19SingleTileSchedulerILb1ELb0ELb1ELi128EEEEEEEEEvNT_6ParamsE,"ax",@progbits
	.align	128
.text._ZN7cutlass13device_kernelIN5flash19enable_sm80_to_sm89INS1_16FlashAttnFwdSm80INS1_25CollectiveMainloopFwdSm80ILi8ELi1ELb0EN4cute5tupleIJNS5_1CILi128EEENS7_ILi64EEENS7_ILi192EEEEEELi192ENS_6half_tEfNS_4arch4Sm80ELb1ELb0ELb0ELb1ELb0ELb1ELb1ELb0EEENS1_21CollectiveEpilogueFwdINS6_IJS8_SA_S9_EEENS6_IJNS7_ILi1EEESI_SI_EEESC_SE_Li256ELb1ELb1ELb0ELb0EEENS1_19SingleTileSchedulerILb1ELb0ELb1ELi128EEEEEEEEEvNT_6ParamsE:
        .type           _ZN7cutlass13device_kernelIN5flash19enable_sm80_to_sm89INS1_16FlashAttnFwdSm80INS1_25CollectiveMainloopFwdSm80ILi8ELi1ELb0EN4cute5tupleIJNS5_1CILi128EEENS7_ILi64EEENS7_ILi192EEEEEELi192ENS_6half_tEfNS_4arch4Sm80ELb1ELb0ELb0ELb1ELb0ELb1ELb1ELb0EEENS1_21CollectiveEpilogueFwdINS6_IJS8_SA_S9_EEENS6_IJNS7_ILi1EEESI_SI_EEESC_SE_Li256ELb1ELb1ELb0ELb0EEENS1_19SingleTileSchedulerILb1ELb0ELb1ELi128EEEEEEEEEvNT_6ParamsE,@function
        .size           _ZN7cutlass13device_kernelIN5flash19enable_sm80_to_sm89INS1_16FlashAttnFwdSm80INS1_25CollectiveMainloopFwdSm80ILi8ELi1ELb0EN4cute5tupleIJNS5_1CILi128EEENS7_ILi64EEENS7_ILi192EEEEEELi192ENS_6half_tEfNS_4arch4Sm80ELb1ELb0ELb0ELb1ELb0ELb1ELb1ELb0EEENS1_21CollectiveEpilogueFwdINS6_IJS8_SA_S9_EEENS6_IJNS7_ILi1EEESI_SI_EEESC_SE_Li256ELb1ELb1ELb0ELb0EEENS1_19SingleTileSchedulerILb1ELb0ELb1ELi128EEEEEEEEEvNT_6ParamsE,(.L_x_26 - _ZN7cutlass13device_kernelIN5flash19enable_sm80_to_sm89INS1_16FlashAttnFwdSm80INS1_25CollectiveMainloopFwdSm80ILi8ELi1ELb0EN4cute5tupleIJNS5_1CILi128EEENS7_ILi64EEENS7_ILi192EEEEEELi192ENS_6half_tEfNS_4arch4Sm80ELb1ELb0ELb0ELb1ELb0ELb1ELb1ELb0EEENS1_21CollectiveEpilogueFwdINS6_IJS8_SA_S9_EEENS6_IJNS7_ILi1EEESI_SI_EEESC_SE_Li256ELb1ELb1ELb0ELb0EEENS1_19SingleTileSchedulerILb1ELb0ELb1ELi128EEEEEEEEEvNT_6ParamsE)
        .other          _ZN7cutlass13device_kernelIN5flash19enable_sm80_to_sm89INS1_16FlashAttnFwdSm80INS1_25CollectiveMainloopFwdSm80ILi8ELi1ELb0EN4cute5tupleIJNS5_1CILi128EEENS7_ILi64EEENS7_ILi192EEEEEELi192ENS_6half_tEfNS_4arch4Sm80ELb1ELb0ELb0ELb1ELb0ELb1ELb1ELb0EEENS1_21CollectiveEpilogueFwdINS6_IJS8_SA_S9_EEENS6_IJNS7_ILi1EEESI_SI_EEESC_SE_Li256ELb1ELb1ELb0ELb0EEENS1_19SingleTileSchedulerILb1ELb0ELb1ELi128EEEEEEEEEvNT_6ParamsE,@"STO_CUDA_ENTRY STV_DEFAULT"
_ZN7cutlass13device_kernelIN5flash19enable_sm80_to_sm89INS1_16FlashAttnFwdSm80INS1_25CollectiveMainloopFwdSm80ILi8ELi1ELb0EN4cute5tupleIJNS5_1CILi128EEENS7_ILi64EEENS7_ILi192EEEEEELi192ENS_6half_tEfNS_4arch4Sm80ELb1ELb0ELb0ELb1ELb0ELb1ELb1ELb0EEENS1_21CollectiveEpilogueFwdINS6_IJS8_SA_S9_EEENS6_IJNS7_ILi1EEESI_SI_EEESC_SE_Li256ELb1ELb1ELb0ELb0EEENS1_19SingleTileSchedulerILb1ELb0ELb1ELi128EEEEEEEEEvNT_6ParamsE:
[----:B------:R-:W-:Y:S01]  /*0000*/  LDC R1, c[0x0][0x28] ;  /* 0x00000a00ff017b82 */ /* 0x000fe20000000800 */
[----:B------:R-:W-:Y:S05]  /*0010*/  EXIT ;  /* 0x000000000000794d */ /* 0x000fea0003800000 */
.L_x_8:
        /* <DEDUP_REMOVED lines=14> */
.L_x_26:


//--------------------- .text._ZN7cutlass13device_kernelIN5flash19enable_sm80_to_sm89INS1_16FlashAttnFwdSm80INS1_25CollectiveMainloopFwdSm80ILi8ELi2ELb1EN4cute5tupleIJNS5_1CILi128EEENS7_ILi96EEENS7_ILi192EEEEEELi192ENS_6half_tEfNS_4arch4Sm80ELb0ELb0ELb0ELb0ELb0ELb0ELb1ELb0EEENS1_21CollectiveEpilogueFwdINS6_IJS8_SA_S9_EEENS6_IJNS7_ILi1EEESI_SI_EEESC_SE_Li256ELb0ELb1ELb0ELb0EEENS1_19SingleTileSchedulerILb0ELb0ELb1ELi128EEEEEEEEEvNT_6ParamsE --------------------------
	.section	.text._ZN7cutlass13device_kernelIN5flash19enable_sm80_to_sm89INS1_16FlashAttnFwdSm80INS1_25CollectiveMainloopFwdSm80ILi8ELi2ELb1EN4cute5tupleIJNS5_1CILi128EEENS7_ILi96EEENS7_ILi192EEEEEELi192ENS_6half_tEfNS_4arch4Sm80ELb0ELb0ELb0ELb0ELb0ELb0ELb1ELb0EEENS1_21CollectiveEpilogueFwdINS6_IJS8_SA_S9_EEENS6_IJNS7_ILi1EEESI_SI_EEESC_SE_Li256ELb0ELb1ELb0ELb0EEENS1_19SingleTileSchedulerILb0ELb0ELb1ELi128EEEEEEEEEvNT_6ParamsE,"ax",@progbits
	.align	128
.text._ZN7cutlass13device_kernelIN5flash19enable_sm80_to_sm89INS1_16FlashAttnFwdSm80INS1_25CollectiveMainloopFwdSm80ILi8ELi2ELb1EN4cute5tupleIJNS5_1CILi128EEENS7_ILi96EEENS7_ILi192EEEEEELi192ENS_6half_tEfNS_4arch4Sm80ELb0ELb0ELb0ELb0ELb0ELb0ELb1ELb0EEENS1_21CollectiveEpilogueFwdINS6_IJS8_SA_S9_EEENS6_IJNS7_ILi1EEESI_SI_EEESC_SE_Li256ELb0ELb1ELb0ELb0EEENS1_19SingleTileSchedulerILb0ELb0ELb1ELi128EEEEEEEEEvNT_6ParamsE:
        .type           _ZN7cutlass13device_kernelIN5flash19enable_sm80_to_sm89INS1_16FlashAttnFwdSm80INS1_25CollectiveMainloopFwdSm80ILi8ELi2ELb1EN4cute5tupleIJNS5_1CILi128EEENS7_ILi96EEENS7_ILi192EEEEEELi192ENS_6half_tEfNS_4arch4Sm80ELb0ELb0ELb0ELb0ELb0ELb0ELb1ELb0EEENS1_21CollectiveEpilogueFwdINS6_IJS8_SA_S9_EEENS6_IJNS7_ILi1EEESI_SI_EEESC_SE_Li256ELb0ELb1ELb0ELb0EEENS1_19SingleTileSchedulerILb0ELb0ELb1ELi128EEEEEEEEEvNT_6ParamsE,@function
        .size           _ZN7cutlass13device_kernelIN5flash19enable_sm80_to_sm89INS1_16FlashAttnFwdSm80INS1_25CollectiveMainloopFwdSm80ILi8ELi2ELb1EN4cute5tupleIJNS5_1CILi128EEENS7_ILi96EEENS7_ILi192EEEEEELi192ENS_6half_tEfNS_4arch4Sm80ELb0ELb0ELb0ELb0ELb0ELb0ELb1ELb0EEENS1_21CollectiveEpilogueFwdINS6_IJS8_SA_S9_EEENS6_IJNS7_ILi1EEESI_SI_EEESC_SE_Li256ELb0ELb1ELb0ELb0EEENS1_19SingleTileSchedulerILb0ELb0ELb1ELi128EEEEEEEEEvNT_6ParamsE,(.L_x_27 - _ZN7cutlass13device_kernelIN5flash19enable_sm80_to_sm89INS1_16FlashAttnFwdSm80INS1_25CollectiveMainloopFwdSm80ILi8ELi2ELb1EN4cute5tupleIJNS5_1CILi128EEENS7_ILi96EEENS7_ILi192EEEEEELi192ENS_6half_tEfNS_4arch4Sm80ELb0ELb0ELb0ELb0ELb0ELb0ELb1ELb0EEENS1_21CollectiveEpilogueFwdINS6_IJS8_SA_S9_EEENS6_IJNS7_ILi1EEESI_SI_EEESC_SE_Li256ELb0ELb1ELb0ELb0EEENS1_19SingleTileSchedulerILb0ELb0ELb1ELi128EEEEEEEEEvNT_6ParamsE)
        .other          _ZN7cutlass13device_kernelIN5flash19enable_sm80_to_sm89INS1_16FlashAttnFwdSm80INS1_25CollectiveMainloopFwdSm80ILi8ELi2ELb1EN4cute5tupleIJNS5_1CILi128EEENS7_ILi96EEENS7_ILi192EEEEEELi192ENS_6half_tEfNS_4arch4Sm80ELb0ELb0ELb0ELb0ELb0ELb0ELb1ELb0EEENS1_21CollectiveEpilogueFwdINS6_IJS8_SA_S9_EEENS6_IJNS7_ILi1EEESI_SI_EEESC_SE_Li256ELb0ELb1ELb0ELb0EEENS1_19SingleTileSchedulerILb0ELb0ELb1ELi128EEEEEEEEEvNT_6ParamsE,@"STO_CUDA_ENTRY STV_DEFAULT"
_ZN7cutlass13device_kernelIN5flash19enable_sm80_to_sm89INS1_16FlashAttnFwdSm80INS1_25CollectiveMainloopFwdSm80ILi8ELi2ELb1EN4cute5tupleIJNS5_1CILi128EEENS7_ILi96EEENS7_ILi192EEEEEELi192ENS_6half_tEfNS_4arch4Sm80ELb0ELb0ELb0ELb0ELb0ELb0ELb1ELb0EEENS1_21CollectiveEpilogueFwdINS6_IJS8_SA_S9_EEENS6_IJNS7_ILi1EEESI_SI_EEESC_SE_Li256ELb0ELb1ELb0ELb0EEENS1_19SingleTileSchedulerILb0ELb0ELb1ELi128EEEEEEEEEvNT_6ParamsE:
[----:B------:R-:W-:Y:S01]  /*0000*/  LDC R1, c[0x0][0x28] ;  /* 0x00000a00ff017b82 */ /* 0x000fe20000000800 */
[----:B------:R-:W-:Y:S05]  /*0010*/  EXIT ;  /* 0x000000000000794d */ /* 0x000fea0003800000 */
.L_x_9:
        /* <DEDUP_REMOVED lines=14> */
.L_x_27:


//--------------------- .text._ZN7cutlass13device_kernelIN5flash19enable_sm80_to_sm89INS1_16FlashAttnFwdSm80INS1_25CollectiveMainloopFwdSm80ILi8ELi2ELb1EN4cute5tupleIJNS5_1CILi128EEENS7_ILi96EEENS7_ILi192EEEEEELi192ENS_6half_tEfNS_4arch4Sm80ELb0ELb0ELb0ELb1ELb0ELb0ELb1ELb0EEENS1_21CollectiveEpilogueFwdINS6_IJS8_SA_S9_EEENS6_IJNS7_ILi1EEESI_SI_EEESC_SE_Li256ELb1ELb1ELb0ELb0EEENS1_19SingleTileSchedulerILb1ELb0ELb1ELi128EEEEEEEEEvNT_6ParamsE --------------------------
	.section	.text._ZN7cutlass13device_kernelIN5flash19enable_sm80_to_sm89INS1_16FlashAttnFwdSm80INS1_25CollectiveMainloopFwdSm80ILi8ELi2ELb1EN4cute5tupleIJNS5_1CILi128EEENS7_ILi96EEENS7_ILi192EEEEEELi192ENS_6half_tEfNS_4arch4Sm80ELb0ELb0ELb0ELb1ELb0ELb0ELb1ELb0EEENS1_21CollectiveEpilogueFwdINS6_IJS8_SA_S9_EEENS6_IJNS7_ILi1EEESI_SI_EEESC_SE_Li256ELb1ELb1ELb0ELb0EEENS1_19SingleTileSchedulerILb1ELb0ELb1ELi128EEEEEEEEEvNT_6ParamsE,"ax",@progbits
	.align	128
.text._ZN7cutlass13device_kernelIN5flash19enable_sm80_to_sm89INS1_16FlashAttnFwdSm80INS1_25CollectiveMainloopFwdSm80ILi8ELi2ELb1EN4cute5tupleIJNS5_1CILi128EEENS7_ILi96EEENS7_ILi192EEEEEELi192ENS_6half_tEfNS_4arch4Sm80ELb0ELb0ELb0ELb1ELb0ELb0ELb1ELb0EEENS1_21CollectiveEpilogueFwdINS6_IJS8_SA_S9_EEENS6_IJNS7_ILi1EEESI_SI_EEESC_SE_Li256ELb1ELb1ELb0ELb0EEENS1_19SingleTileSchedulerILb1ELb0ELb1ELi128EEEEEEEEEvNT_6ParamsE:
        .type           _ZN7cutlass13device_kernelIN5flash19enable_sm80_to_sm89INS1_16FlashAttnFwdSm80INS1_25CollectiveMainloopFwdSm80ILi8ELi2ELb1EN4cute5tupleIJNS5_1CILi128EEENS7_ILi96EEENS7_ILi192EEEEEELi192ENS_6half_tEfNS_4arch4Sm80ELb0ELb0ELb0ELb1ELb0ELb0ELb1ELb0EEENS1_21CollectiveEpilogueFwdINS6_IJS8_SA_S9_EEENS6_IJNS7_ILi1EEESI_SI_EEESC_SE_Li256ELb1ELb1ELb0ELb0EEENS1_19SingleTileSchedulerILb1ELb0ELb1ELi128EEEEEEEEEvNT_6ParamsE,@function
        .size           _ZN7cutlass13device_kernelIN5flash19enable_sm80_to_sm89INS1_16FlashAttnFwdSm80INS1_25CollectiveMainloopFwdSm80ILi8ELi2ELb1EN4cute5tupleIJNS5_1CILi128EEENS7_ILi96EEENS7_ILi192EEEEEELi192ENS_6half_tEfNS_4arch4Sm80ELb0ELb0ELb0ELb1ELb0ELb0ELb1ELb0EEENS1_21CollectiveEpilogueFwdINS6_IJS8_SA_S9_EEENS6_IJNS7_ILi1EEESI_SI_EEESC_SE_Li256ELb1ELb1ELb0ELb0EEENS1_19SingleTileSchedulerILb1ELb0ELb1ELi128EEEEEEEEEvNT_6ParamsE,(.L_x_28 - _ZN7cutlass13device_kernelIN5flash19enable_sm80_to_sm89INS1_16FlashAttnFwdSm80INS1_25CollectiveMainloopFwdSm80ILi8ELi2ELb1EN4cute5tupleIJNS5_1CILi128EEENS7_ILi96EEENS7_ILi192EEEEEELi192ENS_6half_tEfNS_4arch4Sm80ELb0ELb0ELb0ELb1ELb0ELb0ELb1ELb0EEENS1_21CollectiveEpilogueFwdINS6_IJS8_SA_S9_EEENS6_IJNS7_ILi1EEESI_SI_EEESC_SE_Li256ELb1ELb1ELb0ELb0EEENS1_19SingleTileSchedulerILb1ELb0ELb1ELi128EEEEEEEEEvNT_6ParamsE)
        .other          _ZN7cutlass13device_kernelIN5flash19enable_sm80_to_sm89INS1_16FlashAttnFwdSm80INS1_25CollectiveMainloopFwdSm80ILi8ELi2ELb1EN4cute5tupleIJNS5_1CILi128EEENS7_ILi96EEENS7_ILi192EEEEEELi192ENS_6half_tEfNS_4arch4Sm80ELb0ELb0ELb0ELb1ELb0ELb0ELb1ELb0EEENS1_21CollectiveEpilogueFwdINS6_IJS8_SA_S9_EEENS6_IJNS7_ILi1EEESI_SI_EEESC_SE_Li256ELb1ELb1ELb0ELb0EEENS1_19SingleTileSchedulerILb1ELb0ELb1ELi128EEEEEEEEEvNT_6ParamsE,@"STO_CUDA_ENTRY STV_DEFAULT"
_ZN7cutlass13device_kernelIN5flash19enable_sm80_to_sm89INS1_16FlashAttnFwdSm80INS1_25CollectiveMainloopFwdSm80ILi8ELi2ELb1EN4cute5tupleIJNS5_1CILi128EEENS7_ILi96EEENS7_ILi192EEEEEELi192ENS_6half_tEfNS_4arch4Sm80ELb0ELb0ELb0ELb1ELb0ELb0ELb1ELb0EEENS1_21CollectiveEpilogueFwdINS6_IJS8_SA_S9_EEENS6_IJNS7_ILi1EEESI_SI_EEESC_SE_Li256ELb1ELb1ELb0ELb0EEENS1_19SingleTileSchedulerILb1ELb0ELb1ELi128EEEEEEEEEvNT_6ParamsE:
[----:B------:R-:W-:Y:S01]  /*0000*/  LDC R1, c[0x0][0x28] ;  /* 0x00000a00ff017b82 */ /* 0x000fe20000000800 */
[----:B------:R-:W-:Y:S05]  /*0010*/  EXIT ;  /* 0x000000000000794d */ /* 0x000fea0003800000 */
.L_x_10:
        /* <DEDUP_REMOVED lines=14> */
.L_x_28:


//--------------------- .text._ZN7cutlass13device_kernelIN5flash19enable_sm80_to_sm89INS1_16FlashAttnFwdSm80INS1_25CollectiveMainloopFwdSm80ILi8ELi2ELb0EN4cute5tupleIJNS5_1CILi128EEENS7_ILi64EEENS7_ILi192EEEEEELi192ENS_6half_tEfNS_4arch4Sm80ELb0ELb0ELb0ELb1ELb0ELb1ELb1ELb0EEENS1_21CollectiveEpilogueFwdINS6_IJS8_SA_S9_EEENS6_IJNS7_ILi1EEESI_SI_EEESC_SE_Li256ELb1ELb1ELb0ELb0EEENS1_19SingleTileSchedulerILb1ELb0ELb1ELi128EEEEEEEEEvNT_6ParamsE --------------------------
	.section	.text._ZN7cutlass13device_kernelIN5flash19enable_sm80_to_sm89INS1_16FlashAttnFwdSm80INS1_25CollectiveMainloopFwdSm80ILi8ELi2ELb0EN4cute5tupleIJNS5_1CILi128EEENS7_ILi64EEENS7_ILi192EEEEEELi192ENS_6half_tEfNS_4arch4Sm80ELb0ELb0ELb0ELb1ELb0ELb1ELb1ELb0EEENS1_21CollectiveEpilogueFwdINS6_IJS8_SA_S9_EEENS6_IJNS7_ILi1EEESI_SI_EEESC_SE_Li256ELb1ELb1ELb0ELb0EEENS1_19SingleTileSchedulerILb1ELb0ELb1ELi128EEEEEEEEEvNT_6ParamsE,"ax",@progbits
	.align	128
.text._ZN7cutlass13device_kernelIN5flash19enable_sm80_to_sm89INS1_16FlashAttnFwdSm80INS1_25CollectiveMainloopFwdSm80ILi8ELi2ELb0EN4cute5tupleIJNS5_1CILi128EEENS7_ILi64EEENS7_ILi192EEEEEELi192ENS_6half_tEfNS_4arch4Sm80ELb0ELb0ELb0ELb1ELb0ELb1ELb1ELb0EEENS1_21CollectiveEpilogueFwdINS6_IJS8_SA_S9_EEENS6_IJNS7_ILi1EEESI_SI_EEESC_SE_Li256ELb1ELb1ELb0ELb0EEENS1_19SingleTileSchedulerILb1ELb0ELb1ELi128EEEEEEEEEvNT_6ParamsE:
        .type           _ZN7cutlass13device_kernelIN5flash19enable_sm80_to_sm89INS1_16FlashAttnFwdSm80INS1_25CollectiveMainloopFwdSm80ILi8ELi2ELb0EN4cute5tupleIJNS5_1CILi128EEENS7_ILi64EEENS7_ILi192EEEEEELi192ENS_6half_tEfNS_4arch4Sm80ELb0ELb0ELb0ELb1ELb0ELb1ELb1ELb0EEENS1_21CollectiveEpilogueFwdINS6_IJS8_SA_S9_EEENS6_IJNS7_ILi1EEESI_SI_EEESC_SE_Li256ELb1ELb1ELb0ELb0EEENS1_19SingleTileSchedulerILb1ELb0ELb1ELi128EEEEEEEEEvNT_6ParamsE,@function
        .size           _ZN7cutlass13device_kernelIN5flash19enable_sm80_to_sm89INS1_16FlashAttnFwdSm80INS1_25CollectiveMainloopFwdSm80ILi8ELi2ELb0EN4cute5tupleIJNS5_1CILi128EEENS7_ILi64EEENS7_ILi192EEEEEELi192ENS_6half_tEfNS_4arch4Sm80ELb0ELb0ELb0ELb1ELb0ELb1ELb1ELb0EEENS1_21CollectiveEpilogueFwdINS6_IJS8_SA_S9_EEENS6_IJNS7_ILi1EEESI_SI_EEESC_SE_Li256ELb1ELb1ELb0ELb0EEENS1_19SingleTileSchedulerILb1ELb0ELb1ELi128EEEEEEEEEvNT_6ParamsE,(.L_x_29 - _ZN7cutlass13device_kernelIN5flash19enable_sm80_to_sm89INS1_16FlashAttnFwdSm80INS1_25CollectiveMainloopFwdSm80ILi8ELi2ELb0EN4cute5tupleIJNS5_1CILi128EEENS7_ILi64EEENS7_ILi192EEEEEELi192ENS_6half_tEfNS_4arch4Sm80ELb0ELb0ELb0ELb1ELb0ELb1ELb1ELb0EEENS1_21CollectiveEpilogueFwdINS6_IJS8_SA_S9_EEENS6_IJNS7_ILi1EEESI_SI_EEESC_SE_Li256ELb1ELb1ELb0ELb0EEENS1_19SingleTileSchedulerILb1ELb0ELb1ELi128EEEEEEEEEvNT_6ParamsE)
        .other          _ZN7cutlass13device_kernelIN5flash19enable_sm80_to_sm89INS1_16FlashAttnFwdSm80INS1_25CollectiveMainloopFwdSm80ILi8ELi2ELb0EN4cute5tupleIJNS5_1CILi128EEENS7_ILi64EEENS7_ILi192EEEEEELi192ENS_6half_tEfNS_4arch4Sm80ELb0ELb0ELb0ELb1ELb0ELb1ELb1ELb0EEENS1_21CollectiveEpilogueFwdINS6_IJS8_SA_S9_EEENS6_IJNS7_ILi1EEESI_SI_EEESC_SE_Li256ELb1ELb1ELb0ELb0EEENS1_19SingleTileSchedulerILb1ELb0ELb1ELi128EEEEEEEEEvNT_6ParamsE,@"STO_CUDA_ENTRY STV_DEFAULT"
_ZN7cutlass13device_kernelIN5flash19enable_sm80_to_sm89INS1_16FlashAttnFwdSm80INS1_25CollectiveMainloopFwdSm80ILi8ELi2ELb0EN4cute5tupleIJNS5_1CILi128EEENS7_ILi64EEENS7_ILi192EEEEEELi192ENS_6half_tEfNS_4arch4Sm80ELb0ELb0ELb0ELb1ELb0ELb1ELb1ELb0EEENS1_21CollectiveEpilogueFwdINS6_IJS8_SA_S9_EEENS6_IJNS7_ILi1EEESI_SI_EEESC_SE_Li256ELb1ELb1ELb0ELb0EEENS1_19SingleTileSchedulerILb1ELb0ELb1ELi128EEEEEEEEEvNT_6ParamsE:
[----:B------:R-:W-:Y:S01]  /*0000*/  LDC R1, c[0x0][0x28] ;  /* 0x00000a00ff017b82 */ /* 0x000fe20000000800 */
[----:B------:R-:W-:Y:S05]  /*0010*/  EXIT ;  /* 0x000000000000794d */ /* 0x000fea0003800000 */
.L_x_11:
        /* <DEDUP_REMOVED lines=14> */
.L_x_29:


//--------------------- .text._ZN7cutlass13device_kernelIN5flash19enable_sm80_to_sm89INS1_16FlashAttnFwdSm80INS1_25CollectiveMainloopFwdSm80ILi8ELi2ELb0EN4cute5tupleIJNS5_1CILi128EEENS7_ILi64EEENS7_ILi192EEEEEELi192ENS_6half_tEfNS_4arch4Sm80ELb0ELb1ELb0ELb0ELb0ELb0ELb1ELb0EEENS1_21CollectiveEpilogueFwdINS6_IJS8_SA_S9_EEENS6_IJNS7_ILi1EEESI_SI_EEESC_SE_Li256ELb0ELb1ELb0ELb0EEENS1_19SingleTileSchedulerILb0ELb0ELb1ELi128EEEEEEEEEvNT_6ParamsE --------------------------
	.section	.text._ZN7cutlass13device_kernelIN5flash19enable_sm80_to_sm89INS1_16FlashAttnFwdSm80INS1_25CollectiveMainloopFwdSm80ILi8ELi2ELb0EN4cute5tupleIJNS5_1CILi128EEENS7_ILi64EEENS7_ILi192EEEEEELi192ENS_6half_tEfNS_4arch4Sm80ELb0ELb1ELb0ELb0ELb0ELb0ELb1ELb0EEENS1_21CollectiveEpilogueFwdINS6_IJS8_SA_S9_EEENS6_IJNS7_ILi1EEESI_SI_EEESC_SE_Li256ELb0ELb1ELb0ELb0EEENS1_19SingleTileSchedulerILb0ELb0ELb1ELi128EEEEEEEEEvNT_6ParamsE,"ax",@progbits
	.align	128
.text._ZN7cutlass13device_kernelIN5flash19enable_sm80_to_sm89INS1_16FlashAttnFwdSm80INS1_25CollectiveMainloopFwdSm80ILi8ELi2ELb0EN4cute5tupleIJNS5_1CILi128EEENS7_ILi64EEENS7_ILi192EEEEEELi192ENS_6half_tEfNS_4arch4Sm80ELb0ELb1ELb0ELb0ELb0ELb0ELb1ELb0EEENS1_21CollectiveEpilogueFwdINS6_IJS8_SA_S9_EEENS6_IJNS7_ILi1EEESI_SI_EEESC_SE_Li256ELb0ELb1ELb0ELb0EEENS1_19SingleTileSchedulerILb0ELb0ELb1ELi128EEEEEEEEEvNT_6ParamsE:
        .type           _ZN7cutlass13device_kernelIN5flash19enable_sm80_to_sm89INS1_16FlashAttnFwdSm80INS1_25CollectiveMainloopFwdSm80ILi8ELi2ELb0EN4cute5tupleIJNS5_1CILi128EEENS7_ILi64EEENS7_ILi192EEEEEELi192ENS_6half_tEfNS_4arch4Sm80ELb0ELb1ELb0ELb0ELb0ELb0ELb1ELb0EEENS1_21CollectiveEpilogueFwdINS6_IJS8_SA_S9_EEENS6_IJNS7_ILi1EEESI_SI_EEESC_SE_Li256ELb0ELb1ELb0ELb0EEENS1_19SingleTileSchedulerILb0ELb0ELb1ELi128EEEEEEEEEvNT_6ParamsE,@function
        .size           _ZN7cutlass13device_kernelIN5flash19enable_sm80_to_sm89INS1_16FlashAttnFwdSm80INS1_25CollectiveMainloopFwdSm80ILi8ELi2ELb0EN4cute5tupleIJNS5_1CILi128EEENS7_ILi64EEENS7_ILi192EEEEEELi192ENS_6half_tEfNS_4arch4Sm80ELb0ELb1ELb0ELb0ELb0ELb0ELb1ELb0EEENS1_21CollectiveEpilogueFwdINS6_IJS8_SA_S9_EEENS6_IJNS7_ILi1EEESI_SI_EEESC_SE_Li256ELb0ELb1ELb0ELb0EEENS1_19SingleTileSchedulerILb0ELb0ELb1ELi128EEEEEEEEEvNT_6ParamsE,(.L_x_30 - _ZN7cutlass13device_kernelIN5flash19enable_sm80_to_sm89INS1_16FlashAttnFwdSm80INS1_25CollectiveMainloopFwdSm80ILi8ELi2ELb0EN4cute5tupleIJNS5_1CILi128EEENS7_ILi64EEENS7_ILi192EEEEEELi192ENS_6half_tEfNS_4arch4Sm80ELb0ELb1ELb0ELb0ELb0ELb0ELb1ELb0EEENS1_21CollectiveEpilogueFwdINS6_IJS8_SA_S9_EEENS6_IJNS7_ILi1EEESI_SI_EEESC_SE_Li256ELb0ELb1ELb0ELb0EEENS1_19SingleTileSchedulerILb0ELb0ELb1ELi128EEEEEEEEEvNT_6ParamsE)
        .other          _ZN7cutlass13device_kernelIN5flash19enable_sm80_to_sm89INS1_16FlashAttnFwdSm80INS1_25CollectiveMainloopFwdSm80ILi8ELi2ELb0EN4cute5tupleIJNS5_1CILi128EEENS7_ILi64EEENS7_ILi192EEEEEELi192ENS_6half_tEfNS_4arch4Sm80ELb0ELb1ELb0ELb0ELb0ELb0ELb1ELb0EEENS1_21CollectiveEpilogueFwdINS6_IJS8_SA_S9_EEENS6_IJNS7_ILi1EEESI_SI_EEESC_SE_Li256ELb0ELb1ELb0ELb0EEENS1_19SingleTileSchedulerILb0ELb0ELb1ELi128EEEEEEEEEvNT_6ParamsE,@"STO_CUDA_ENTRY STV_DEFAULT"
_ZN7cutlass13device_kernelIN5flash19enable_sm80_to_sm89INS1_16FlashAttnFwdSm80INS1_25CollectiveMainloopFwdSm80ILi8ELi2ELb0EN4cute5tupleIJNS5_1CILi128EEENS7_ILi64EEENS7_ILi192EEEEEELi192ENS_6half_tEfNS_4arch4Sm80ELb0ELb1ELb0ELb0ELb0ELb0ELb1ELb0EEENS1_21CollectiveEpilogueFwdINS6_IJS8_SA_S9_EEENS6_IJNS7_ILi1EEESI_SI_EEESC_SE_Li256ELb0ELb1ELb0ELb0EEENS1_19SingleTileSchedulerILb0ELb0ELb1ELi128EEEEEEEEEvNT_6ParamsE:
[----:B------:R-:W-:Y:S01]  /*0000*/  LDC R1, c[0x0][0x28] ;  /* 0x00000a00ff017b82 */ /* 0x000fe20000000800 */
[----:B------:R-:W-:Y:S05]  /*0010*/  EXIT ;  /* 0x000000000000794d */ /* 0x000fea0003800000 */
.L_x_12:
        /* <DEDUP_REMOVED lines=14> */
.L_x_30:


//--------------------- .text._ZN7cutlass13device_kernelIN5flash19enable_sm80_to_sm89INS1_16FlashAttnFwdSm80INS1_25CollectiveMainloopFwdSm80ILi8ELi2ELb0EN4cute5tupleIJNS5_1CILi128EEENS7_ILi64EEENS7_ILi192EEEEEELi192ENS_6half_tEfNS_4arch4Sm80ELb0ELb1ELb0ELb1ELb0ELb0ELb1ELb0EEENS1_21CollectiveEpilogueFwdINS6_IJS8_SA_S9_EEENS6_IJNS7_ILi1EEESI_SI_EEESC_SE_Li256ELb1ELb1ELb0ELb0EEENS1_19SingleTileSchedulerILb1ELb0ELb1ELi128EEEEEEEEEvNT_6ParamsE --------------------------
	.section	.text._ZN7cutlass13device_kernelIN5flash19enable_sm80_to_sm89INS1_16FlashAttnFwdSm80INS1_25CollectiveMainloopFwdSm80ILi8ELi2ELb0EN4cute5tupleIJNS5_1CILi128EEENS7_ILi64EEENS7_ILi192EEEEEELi192ENS_6half_tEfNS_4arch4Sm80ELb0ELb1ELb0ELb1ELb0ELb0ELb1ELb0EEENS1_21CollectiveEpilogueFwdINS6_IJS8_SA_S9_EEENS6_IJNS7_ILi1EEESI_SI_EEESC_SE_Li256ELb1ELb1ELb0ELb0EEENS1_19SingleTileSchedulerILb1ELb0ELb1ELi128EEEEEEEEEvNT_6ParamsE,"ax",@progbits
	.align	128
.text._ZN7cutlass13device_kernelIN5flash19enable_sm80_to_sm89INS1_16FlashAttnFwdSm80INS1_25CollectiveMainloopFwdSm80ILi8ELi2ELb0EN4cute5tupleIJNS5_1CILi128EEENS7_ILi64EEENS7_ILi192EEEEEELi192ENS_6half_tEfNS_4arch4Sm80ELb0ELb1ELb0ELb1ELb0ELb0ELb1ELb0EEENS1_21CollectiveEpilogueFwdINS6_IJS8_SA_S9_EEENS6_IJNS7_ILi1EEESI_SI_EEESC_SE_Li256ELb1ELb1ELb0ELb0EEENS1_19SingleTileSchedulerILb1ELb0ELb1ELi128EEEEEEEEEvNT_6ParamsE:
        .type           _ZN7cutlass13device_kernelIN5flash19enable_sm80_to_sm89INS1_16FlashAttnFwdSm80INS1_25CollectiveMainloopFwdSm80ILi8ELi2ELb0EN4cute5tupleIJNS5_1CILi128EEENS7_ILi64EEENS7_ILi192EEEEEELi192ENS_6half_tEfNS_4arch4Sm80ELb0ELb1ELb0ELb1ELb0ELb0ELb1ELb0EEENS1_21CollectiveEpilogueFwdINS6_IJS8_SA_S9_EEENS6_IJNS7_ILi1EEESI_SI_EEESC_SE_Li256ELb1ELb1ELb0ELb0EEENS1_19SingleTileSchedulerILb1ELb0ELb1ELi128EEEEEEEEEvNT_6ParamsE,@function
        .size           _ZN7cutlass13device_kernelIN5flash19enable_sm80_to_sm89INS1_16FlashAttnFwdSm80INS1_25CollectiveMainloopFwdSm80ILi8ELi2ELb0EN4cute5tupleIJNS5_1CILi128EEENS7_ILi64EEENS7_ILi192EEEEEELi192ENS_6half_tEfNS_4arch4Sm80ELb0ELb1ELb0ELb1ELb0ELb0ELb1ELb0EEENS1_21CollectiveEpilogueFwdINS6_IJS8_SA_S9_EEENS6_IJNS7_ILi1EEESI_SI_EEESC_SE_Li256ELb1ELb1ELb0ELb0EEENS1_19SingleTileSchedulerILb1ELb0ELb1ELi128EEEEEEEEEvNT_6ParamsE,(.L_x_31 - _ZN7cutlass13device_kernelIN5flash19enable_sm80_to_sm89INS1_16FlashAttnFwdSm80INS1_25CollectiveMainloopFwdSm80ILi8ELi2ELb0EN4cute5tupleIJNS5_1CILi128EEENS7_ILi64EEENS7_ILi192EEEEEELi192ENS_6half_tEfNS_4arch4Sm80ELb0ELb1ELb0ELb1ELb0ELb0ELb1ELb0EEENS1_21CollectiveEpilogueFwdINS6_IJS8_SA_S9_EEENS6_IJNS7_ILi1EEESI_SI_EEESC_SE_Li256ELb1ELb1ELb0ELb0EEENS1_19SingleTileSchedulerILb1ELb0ELb1ELi128EEEEEEEEEvNT_6ParamsE)
        .other          _ZN7cutlass13device_kernelIN5flash19enable_sm80_to_sm89INS1_16FlashAttnFwdSm80INS1_25CollectiveMainloopFwdSm80ILi8ELi2ELb0EN4cute5tupleIJNS5_1CILi128EEENS7_ILi64EEENS7_ILi192EEEEEELi192ENS_6half_tEfNS_4arch4Sm80ELb0ELb1ELb0ELb1ELb0ELb0ELb1ELb0EEENS1_21CollectiveEpilogueFwdINS6_IJS8_SA_S9_EEENS6_IJNS7_ILi1EEESI_SI_EEESC_SE_Li256ELb1ELb1ELb0ELb0EEENS1_19SingleTileSchedulerILb1ELb0ELb1ELi128EEEEEEEEEvNT_6ParamsE,@"STO_CUDA_ENTRY STV_DEFAULT"
_ZN7cutlass13device_kernelIN5flash19enable_sm80_to_sm89INS1_16FlashAttnFwdSm80INS1_25CollectiveMainloopFwdSm80ILi8ELi2ELb0EN4cute5tupleIJNS5_1CILi128EEENS7_ILi64EEENS7_ILi192EEEEEELi192ENS_6half_tEfNS_4arch4Sm80ELb0ELb1ELb0ELb1ELb0ELb0ELb1ELb0EEENS1_21CollectiveEpilogueFwdINS6_IJS8_SA_S9_EEENS6_IJNS7_ILi1EEESI_SI_EEESC_SE_Li256ELb1ELb1ELb0ELb0EEENS1_19SingleTileSchedulerILb1ELb0ELb1ELi128EEEEEEEEEvNT_6ParamsE:
[----:B------:R-:W-:Y:S01]  /*0000*/  LDC R1, c[0x0][0x28] ;  /* 0x00000a00ff017b82 */ /* 0x000fe20000000800 */
[----:B------:R-:W-:Y:S05]  /*0010*/  EXIT ;  /* 0x000000000000794d */ /* 0x000fea0003800000 */
.L_x_13:
        /* <DEDUP_REMOVED lines=14> */
.L_x_31:


//--------------------- .text._ZN7cutlass13device_kernelIN5flash19enable_sm80_to_sm89INS1_16FlashAttnFwdSm80INS1_25CollectiveMainloopFwdSm80ILi8ELi2ELb0EN4cute5tupleIJNS5_1CILi128EEENS7_ILi64EEENS7_ILi192EEEEEELi192ENS_6half_tEfNS_4arch4Sm80ELb0ELb1ELb0ELb1ELb0ELb1ELb1ELb0EEENS1_21CollectiveEpilogueFwdINS6_IJS8_SA_S9_EEENS6_IJNS7_ILi1EEESI_SI_EEESC_SE_Li256ELb1ELb1ELb0ELb0EEENS1_19SingleTileSchedulerILb1ELb0ELb1ELi128EEEEEEEEEvNT_6ParamsE --------------------------
	.section	.text._ZN7cutlass13device_kernelIN5flash19enable_sm80_to_sm89INS1_16FlashAttnFwdSm80INS1_25CollectiveMainloopFwdSm80ILi8ELi2ELb0EN4cute5tupleIJNS5_1CILi128EEENS7_ILi64EEENS7_ILi192EEEEEELi192ENS_6half_tEfNS_4arch4Sm80ELb0ELb1ELb0ELb1ELb0ELb1ELb1ELb0EEENS1_21CollectiveEpilogueFwdINS6_IJS8_SA_S9_EEENS6_IJNS7_ILi1EEESI_SI_EEESC_SE_Li256ELb1ELb1ELb0ELb0EEENS1_19SingleTileSchedulerILb1ELb0ELb1ELi128EEEEEEEEEvNT_6ParamsE,"ax",@progbits
	.align	128
.text._ZN7cutlass13device_kernelIN5flash19enable_sm80_to_sm89INS1_16FlashAttnFwdSm80INS1_25CollectiveMainloopFwdSm80ILi8ELi2ELb0EN4cute5tupleIJNS5_1CILi128EEENS7_ILi64EEENS7_ILi192EEEEEELi192ENS_6half_tEfNS_4arch4Sm80ELb0ELb1ELb0ELb1ELb0ELb1ELb1ELb0EEENS1_21CollectiveEpilogueFwdINS6_IJS8_SA_S9_EEENS6_IJNS7_ILi1EEESI_SI_EEESC_SE_Li256ELb1ELb1ELb0ELb0EEENS1_19SingleTileSchedulerILb1ELb0ELb1ELi128EEEEEEEEEvNT_6ParamsE:
        .type           _ZN7cutlass13device_kernelIN5flash19enable_sm80_to_sm89INS1_16FlashAttnFwdSm80INS1_25CollectiveMainloopFwdSm80ILi8ELi2ELb0EN4cute5tupleIJNS5_1CILi128EEENS7_ILi64EEENS7_ILi192EEEEEELi192ENS_6half_tEfNS_4arch4Sm80ELb0ELb1ELb0ELb1ELb0ELb1ELb1ELb0EEENS1_21CollectiveEpilogueFwdINS6_IJS8_SA_S9_EEENS6_IJNS7_ILi1EEESI_SI_EEESC_SE_Li256ELb1ELb1ELb0ELb0EEENS1_19SingleTileSchedulerILb1ELb0ELb1ELi128EEEEEEEEEvNT_6ParamsE,@function
        .size           _ZN7cutlass13device_kernelIN5flash19enable_sm80_to_sm89INS1_16FlashAttnFwdSm80INS1_25CollectiveMainloopFwdSm80ILi8ELi2ELb0EN4cute5tupleIJNS5_1CILi128EEENS7_ILi64EEENS7_ILi192EEEEEELi192ENS_6half_tEfNS_4arch4Sm80ELb0ELb1ELb0ELb1ELb0ELb1ELb1ELb0EEENS1_21CollectiveEpilogueFwdINS6_IJS8_SA_S9_EEENS6_IJNS7_ILi1EEESI_SI_EEESC_SE_Li256ELb1ELb1ELb0ELb0EEENS1_19SingleTileSchedulerILb1ELb0ELb1ELi128EEEEEEEEEvNT_6ParamsE,(.L_x_32 - _ZN7cutlass13device_kernelIN5flash19enable_sm80_to_sm89INS1_16FlashAttnFwdSm80INS1_25CollectiveMainloopFwdSm80ILi8ELi2ELb0EN4cute5tupleIJNS5_1CILi128EEENS7_ILi64EEENS7_ILi192EEEEEELi192ENS_6half_tEfNS_4arch4Sm80ELb0ELb1ELb0ELb1ELb0ELb1ELb1ELb0EEENS1_21CollectiveEpilogueFwdINS6_IJS8_SA_S9_EEENS6_IJNS7_ILi1EEESI_SI_EEESC_SE_Li256ELb1ELb1ELb0ELb0EEENS1_19SingleTileSchedulerILb1ELb0ELb1ELi128EEEEEEEEEvNT_6ParamsE)
        .other          _ZN7cutlass13device_kernelIN5flash19enable_sm80_to_sm89INS1_16FlashAttnFwdSm80INS1_25CollectiveMainloopFwdSm80ILi8ELi2ELb0EN4cute5tupleIJNS5_1CILi128EEENS7_ILi64EEENS7_ILi192EEEEEELi192ENS_6half_tEfNS_4arch4Sm80ELb0ELb1ELb0ELb1ELb0ELb1ELb1ELb0EEENS1_21CollectiveEpilogueFwdINS6_IJS8_SA_S9_EEENS6_IJNS7_ILi1EEESI_SI_EEESC_SE_Li256ELb1ELb1ELb0ELb0EEENS1_19SingleTileSchedulerILb1ELb0ELb1ELi128EEEEEEEEEvNT_6ParamsE,@"STO_CUDA_ENTRY STV_DEFAULT"
_ZN7cutlass13device_kernelIN5flash19enable_sm80_to_sm89INS1_16FlashAttnFwdSm80INS1_25CollectiveMainloopFwdSm80ILi8ELi2ELb0EN4cute5tupleIJNS5_1CILi128EEENS7_ILi64EEENS7_ILi192EEEEEELi192ENS_6half_tEfNS_4arch4Sm80ELb0ELb1ELb0ELb1ELb0ELb1ELb1ELb0EEENS1_21CollectiveEpilogueFwdINS6_IJS8_SA_S9_EEENS6_IJNS7_ILi1EEESI_SI_EEESC_SE_Li256ELb1ELb1ELb0ELb0EEENS1_19SingleTileSchedulerILb1ELb0ELb1ELi128EEEEEEEEEvNT_6ParamsE:
[----:B------:R-:W-:Y:S01]  /*0000*/  LDC R1, c[0x0][0x28] ;  /* 0x00000a00ff017b82 */ /* 0x000fe20000000800 */
[----:B------:R-:W-:Y:S05]  /*0010*/  EXIT ;  /* 0x000000000000794d */ /* 0x000fea0003800000 */
.L_x_14:
        /* <DEDUP_REMOVED lines=14> */
.L_x_32:


//--------------------- .text._ZN7cutlass13device_kernelIN5flash19enable_sm80_to_sm89INS1_16FlashAttnFwdSm80INS1_25CollectiveMainloopFwdSm80ILi8ELi2ELb1EN4cute5tupleIJNS5_1CILi128EEENS7_ILi96EEENS7_ILi192EEEEEELi192ENS_6half_tEfNS_4arch4Sm80ELb1ELb0ELb0ELb0ELb0ELb0ELb1ELb0EEENS1_21CollectiveEpilogueFwdINS6_IJS8_SA_S9_EEENS6_IJNS7_ILi1EEESI_SI_EEESC_SE_Li256ELb0ELb1ELb0ELb0EEENS1_30DynamicPersistentTileSchedulerILi256ELi256ELb0ELb1ELb0EEEEEEEEEvNT_6ParamsE --------------------------
	.section	.text._ZN7cutlass13device_kernelIN5flash19enable_sm80_to_sm89INS1_16FlashAttnFwdSm80INS1_25CollectiveMainloopFwdSm80ILi8ELi2ELb1EN4cute5tupleIJNS5_1CILi128EEENS7_ILi96EEENS7_ILi192EEEEEELi192ENS_6half_tEfNS_4arch4Sm80ELb1ELb0ELb0ELb0ELb0ELb0ELb1ELb0EEENS1_21CollectiveEpilogueFwdINS6_IJS8_SA_S9_EEENS6_IJNS7_ILi1EEESI_SI_EEESC_SE_Li256ELb0ELb1ELb0ELb0EEENS1_30DynamicPersistentTileSchedulerILi256ELi256ELb0ELb1ELb0EEEEEEEEEvNT_6ParamsE,"ax",@progbits
	.align	128
.text._ZN7cutlass13device_kernelIN5flash19enable_sm80_to_sm89INS1_16FlashAttnFwdSm80INS1_25CollectiveMainloopFwdSm80ILi8ELi2ELb1EN4cute5tupleIJNS5_1CILi128EEENS7_ILi96EEENS7_ILi192EEEEEELi192ENS_6half_tEfNS_4arch4Sm80ELb1ELb0ELb0ELb0ELb0ELb0ELb1ELb0EEENS1_21CollectiveEpilogueFwdINS6_IJS8_SA_S9_EEENS6_IJNS7_ILi1EEESI_SI_EEESC_SE_Li256ELb0ELb1ELb0ELb0EEENS1_30DynamicPersistentTileSchedulerILi256ELi256ELb0ELb1ELb0EEEEEEEEEvNT_6ParamsE:
        .type           _ZN7cutlass13device_kernelIN5flash19enable_sm80_to_sm89INS1_16FlashAttnFwdSm80INS1_25CollectiveMainloopFwdSm80ILi8ELi2ELb1EN4cute5tupleIJNS5_1CILi128EEENS7_ILi96EEENS7_ILi192EEEEEELi192ENS_6half_tEfNS_4arch4Sm80ELb1ELb0ELb0ELb0ELb0ELb0ELb1ELb0EEENS1_21CollectiveEpilogueFwdINS6_IJS8_SA_S9_EEENS6_IJNS7_ILi1EEESI_SI_EEESC_SE_Li256ELb0ELb1ELb0ELb0EEENS1_30DynamicPersistentTileSchedulerILi256ELi256ELb0ELb1ELb0EEEEEEEEEvNT_6ParamsE,@function
        .size           _ZN7cutlass13device_kernelIN5flash19enable_sm80_to_sm89INS1_16FlashAttnFwdSm80INS1_25CollectiveMainloopFwdSm80ILi8ELi2ELb1EN4cute5tupleIJNS5_1CILi128EEENS7_ILi96EEENS7_ILi192EEEEEELi192ENS_6half_tEfNS_4arch4Sm80ELb1ELb0ELb0ELb0ELb0ELb0ELb1ELb0EEENS1_21CollectiveEpilogueFwdINS6_IJS8_SA_S9_EEENS6_IJNS7_ILi1EEESI_SI_EEESC_SE_Li256ELb0ELb1ELb0ELb0EEENS1_30DynamicPersistentTileSchedulerILi256ELi256ELb0ELb1ELb0EEEEEEEEEvNT_6ParamsE,(.L_x_33 - _ZN7cutlass13device_kernelIN5flash19enable_sm80_to_sm89INS1_16FlashAttnFwdSm80INS1_25CollectiveMainloopFwdSm80ILi8ELi2ELb1EN4cute5tupleIJNS5_1CILi128EEENS7_ILi96EEENS7_ILi192EEEEEELi192ENS_6half_tEfNS_4arch4Sm80ELb1ELb0ELb0ELb0ELb0ELb0ELb1ELb0EEENS1_21CollectiveEpilogueFwdINS6_IJS8_SA_S9_EEENS6_IJNS7_ILi1EEESI_SI_EEESC_SE_Li256ELb0ELb1ELb0ELb0EEENS1_30DynamicPersistentTileSchedulerILi256ELi256ELb0ELb1ELb0EEEEEEEEEvNT_6ParamsE)
        .other          _ZN7cutlass13device_kernelIN5flash19enable_sm80_to_sm89INS1_16FlashAttnFwdSm80INS1_25CollectiveMainloopFwdSm80ILi8ELi2ELb1EN4cute5tupleIJNS5_1CILi128EEENS7_ILi96EEENS7_ILi192EEEEEELi192ENS_6half_tEfNS_4arch4Sm80ELb1ELb0ELb0ELb0ELb0ELb0ELb1ELb0EEENS1_21CollectiveEpilogueFwdINS6_IJS8_SA_S9_EEENS6_IJNS7_ILi1EEESI_SI_EEESC_SE_Li256ELb0ELb1ELb0ELb0EEENS1_30DynamicPersistentTileSchedulerILi256ELi256ELb0ELb1ELb0EEEEEEEEEvNT_6ParamsE,@"STO_CUDA_ENTRY STV_DEFAULT"
_ZN7cutlass13device_kernelIN5flash19enable_sm80_to_sm89INS1_16FlashAttnFwdSm80INS1_25CollectiveMainloopFwdSm80ILi8ELi2ELb1EN4cute5tupleIJNS5_1CILi128EEENS7_ILi96EEENS7_ILi192EEEEEELi192ENS_6half_tEfNS_4arch4Sm80ELb1ELb0ELb0ELb0ELb0ELb0ELb1ELb0EEENS1_21CollectiveEpilogueFwdINS6_IJS8_SA_S9_EEENS6_IJNS7_ILi1EEESI_SI_EEESC_SE_Li256ELb0ELb1ELb0ELb0EEENS1_30DynamicPersistentTileSchedulerILi256ELi256ELb0ELb1ELb0EEEEEEEEEvNT_6ParamsE:
[----:B------:R-:W-:Y:S01]  /*0000*/  LDC R1, c[0x0][0x28] ;  /* 0x00000a00ff017b82 */ /* 0x000fe20000000800 */
[----:B------:R-:W-:Y:S05]  /*0010*/  EXIT ;  /* 0x000000000000794d */ /* 0x000fea0003800000 */
.L_x_15:
        /* <DEDUP_REMOVED lines=14> */
.L_x_33:


//--------------------- .text._ZN7cutlass13device_kernelIN5flash19enable_sm80_to_sm89INS1_16FlashAttnFwdSm80INS1_25CollectiveMainloopFwdSm80ILi8ELi2ELb1EN4cute5tupleIJNS5_1CILi128EEENS7_ILi96EEENS7_ILi192EEEEEELi192ENS_6half_tEfNS_4arch4Sm80ELb1ELb0ELb0ELb1ELb0ELb0ELb1ELb0EEENS1_21CollectiveEpilogueFwdINS6_IJS8_SA_S9_EEENS6_IJNS7_ILi1EEESI_SI_EEESC_SE_Li256ELb1ELb1ELb0ELb0EEENS1_19SingleTileSchedulerILb1ELb0ELb1ELi128EEEEEEEEEvNT_6ParamsE --------------------------
	.section	.text._ZN7cutlass13device_kernelIN5flash19enable_sm80_to_sm89INS1_16FlashAttnFwdSm80INS1_25CollectiveMainloopFwdSm80ILi8ELi2ELb1EN4cute5tupleIJNS5_1CILi128EEENS7_ILi96EEENS7_ILi192EEEEEELi192ENS_6half_tEfNS_4arch4Sm80ELb1ELb0ELb0ELb1ELb0ELb0ELb1ELb0EEENS1_21CollectiveEpilogueFwdINS6_IJS8_SA_S9_EEENS6_IJNS7_ILi1EEESI_SI_EEESC_SE_Li256ELb1ELb1ELb0ELb0EEENS1_19SingleTileSchedulerILb1ELb0ELb1ELi128EEEEEEEEEvNT_6ParamsE,"ax",@progbits
	.align	128
.text._ZN7cutlass13device_kernelIN5flash19enable_sm80_to_sm89INS1_16FlashAttnFwdSm80INS1_25CollectiveMainloopFwdSm80ILi8ELi2ELb1EN4cute5tupleIJNS5_1CILi128EEENS7_ILi96EEENS7_ILi192EEEEEELi192ENS_6half_tEfNS_4arch4Sm80ELb1ELb0ELb0ELb1ELb0ELb0ELb1ELb0EEENS1_21CollectiveEpilogueFwdINS6_IJS8_SA_S9_EEENS6_IJNS7_ILi1EEESI_SI_EEESC_SE_Li256ELb1ELb1ELb0ELb0EEENS1_19SingleTileSchedulerILb1ELb0ELb1ELi128EEEEEEEEEvNT_6ParamsE:
        .type           _ZN7cutlass13device_kernelIN5flash19enable_sm80_to_sm89INS1_16FlashAttnFwdSm80INS1_25CollectiveMainloopFwdSm80ILi8ELi2ELb1EN4cute5tupleIJNS5_1CILi128EEENS7_ILi96EEENS7_ILi192EEEEEELi192ENS_6half_tEfNS_4arch4Sm80ELb1ELb0ELb0ELb1ELb0ELb0ELb1ELb0EEENS1_21CollectiveEpilogueFwdINS6_IJS8_SA_S9_EEENS6_IJNS7_ILi1EEESI_SI_EEESC_SE_Li256ELb1ELb1ELb0ELb0EEENS1_19SingleTileSchedulerILb1ELb0ELb1ELi128EEEEEEEEEvNT_6ParamsE,@function
        .size           _ZN7cutlass13device_kernelIN5flash19enable_sm80_to_sm89INS1_16FlashAttnFwdSm80INS1_25CollectiveMainloopFwdSm80ILi8ELi2ELb1EN4cute5tupleIJNS5_1CILi128EEENS7_ILi96EEENS7_ILi192EEEEEELi192ENS_6half_tEfNS_4arch4Sm80ELb1ELb0ELb0ELb1ELb0ELb0ELb1ELb0EEENS1_21CollectiveEpilogueFwdINS6_IJS8_SA_S9_EEENS6_IJNS7_ILi1EEESI_SI_EEESC_SE_Li256ELb1ELb1ELb0ELb0EEENS1_19SingleTileSchedulerILb1ELb0ELb1ELi128EEEEEEEEEvNT_6ParamsE,(.L_x_34 - _ZN7cutlass13device_kernelIN5flash19enable_sm80_to_sm89INS1_16FlashAttnFwdSm80INS1_25CollectiveMainloopFwdSm80ILi8ELi2ELb1EN4cute5tupleIJNS5_1CILi128EEENS7_ILi96EEENS7_ILi192EEEEEELi192ENS_6half_tEfNS_4arch4Sm80ELb1ELb0ELb0ELb1ELb0ELb0ELb1ELb0EEENS1_21CollectiveEpilogueFwdINS6_IJS8_SA_S9_EEENS6_IJNS7_ILi1EEESI_SI_EEESC_SE_Li256ELb1ELb1ELb0ELb0EEENS1_19SingleTileSchedulerILb1ELb0ELb1ELi128EEEEEEEEEvNT_6ParamsE)
        .other          _ZN7cutlass13device_kernelIN5flash19enable_sm80_to_sm89INS1_16FlashAttnFwdSm80INS1_25CollectiveMainloopFwdSm80ILi8ELi2ELb1EN4cute5tupleIJNS5_1CILi128EEENS7_ILi96EEENS7_ILi192EEEEEELi192ENS_6half_tEfNS_4arch4Sm80ELb1ELb0ELb0ELb1ELb0ELb0ELb1ELb0EEENS1_21CollectiveEpilogueFwdINS6_IJS8_SA_S9_EEENS6_IJNS7_ILi1EEESI_SI_EEESC_SE_Li256ELb1ELb1ELb0ELb0EEENS1_19SingleTileSchedulerILb1ELb0ELb1ELi128EEEEEEEEEvNT_6ParamsE,@"STO_CUDA_ENTRY STV_DEFAULT"
_ZN7cutlass13device_kernelIN5flash19enable_sm80_to_sm89INS1_16FlashAttnFwdSm80INS1_25CollectiveMainloopFwdSm80ILi8ELi2ELb1EN4cute5tupleIJNS5_1CILi128EEENS7_ILi96EEENS7_ILi192EEEEEELi192ENS_6half_tEfNS_4arch4Sm80ELb1ELb0ELb0ELb1ELb0ELb0ELb1ELb0EEENS1_21CollectiveEpilogueFwdINS6_IJS8_SA_S9_EEENS6_IJNS7_ILi1EEESI_SI_EEESC_SE_Li256ELb1ELb1ELb0ELb0EEENS1_19SingleTileSchedulerILb1ELb0ELb1ELi128EEEEEEEEEvNT_6ParamsE:
[----:B------:R-:W-:Y:S01]  /*0000*/  LDC R1, c[0x0][0x28] ;  /* 0x00000a00ff017b82 */ /* 0x000fe20000000800 */
[----:B------:R-:W-:Y:S05]  /*0010*/  EXIT ;  /* 0x000000000000794d */ /* 0x000fea0003800000 */
.L_x_16:
        /* <DEDUP_REMOVED lines=14> */
.L_x_34:


//--------------------- .text._ZN7cutlass13device_kernelIN5flash19enable_sm80_to_sm89INS1_16FlashAttnFwdSm80INS1_25CollectiveMainloopFwdSm80ILi8ELi2ELb0EN4cute5tupleIJNS5_1CILi128EEENS7_ILi64EEENS7_ILi192EEEEEELi192ENS_6half_tEfNS_4arch4Sm80ELb1ELb0ELb0ELb1ELb0ELb1ELb1ELb0EEENS1_21CollectiveEpilogueFwdINS6_IJS8_SA_S9_EEENS6_IJNS7_ILi1EEESI_SI_EEESC_SE_Li256ELb1ELb1ELb0ELb0EEENS1_19SingleTileSchedulerILb1ELb0ELb1ELi128EEEEEEEEEvNT_6ParamsE --------------------------
	.section	.text._ZN7cutlass13device_kernelIN5flash19enable_sm80_to_sm89INS1_16FlashAttnFwdSm80INS1_25CollectiveMainloopFwdSm80ILi8ELi2ELb0EN4cute5tupleIJNS5_1CILi128EEENS7_ILi64EEENS7_ILi192EEEEEELi192ENS_6half_tEfNS_4arch4Sm80ELb1ELb0ELb0ELb1ELb0ELb1ELb1ELb0EEENS1_21CollectiveEpilogueFwdINS6_IJS8_SA_S9_EEENS6_IJNS7_ILi1EEESI_SI_EEESC_SE_Li256ELb1ELb1ELb0ELb0EEENS1_19SingleTileSchedulerILb1ELb0ELb1ELi128EEEEEEEEEvNT_6ParamsE,"ax",@progbits
	.align	128
.text._ZN7cutlass13device_kernelIN5flash19enable_sm80_to_sm89INS1_16FlashAttnFwdSm80INS1_25CollectiveMainloopFwdSm80ILi8ELi2ELb0EN4cute5tupleIJNS5_1CILi128EEENS7_ILi64EEENS7_ILi192EEEEEELi192ENS_6half_tEfNS_4arch4Sm80ELb1ELb0ELb0ELb1ELb0ELb1ELb1ELb0EEENS1_21CollectiveEpilogueFwdINS6_IJS8_SA_S9_EEENS6_IJNS7_ILi1EEESI_SI_EEESC_SE_Li256ELb1ELb1ELb0ELb0EEENS1_19SingleTileSchedulerILb1ELb0ELb1ELi128EEEEEEEEEvNT_6ParamsE:
        .type           _ZN7cutlass13device_kernelIN5flash19enable_sm80_to_sm89INS1_16FlashAttnFwdSm80INS1_25CollectiveMainloopFwdSm80ILi8ELi2ELb0EN4cute5tupleIJNS5_1CILi128EEENS7_ILi64EEENS7_ILi192EEEEEELi192ENS_6half_tEfNS_4arch4Sm80ELb1ELb0ELb0ELb1ELb0ELb1ELb1ELb0EEENS1_21CollectiveEpilogueFwdINS6_IJS8_SA_S9_EEENS6_IJNS7_ILi1EEESI_SI_EEESC_SE_Li256ELb1ELb1ELb0ELb0EEENS1_19SingleTileSchedulerILb1ELb0ELb1ELi128EEEEEEEEEvNT_6ParamsE,@function
        .size           _ZN7cutlass13device_kernelIN5flash19enable_sm80_to_sm89INS1_16FlashAttnFwdSm80INS1_25CollectiveMainloopFwdSm80ILi8ELi2ELb0EN4cute5tupleIJNS5_1CILi128EEENS7_ILi64EEENS7_ILi192EEEEEELi192ENS_6half_tEfNS_4arch4Sm80ELb1ELb0ELb0ELb1ELb0ELb1ELb1ELb0EEENS1_21CollectiveEpilogueFwdINS6_IJS8_SA_S9_EEENS6_IJNS7_ILi1EEESI_SI_EEESC_SE_Li256ELb1ELb1ELb0ELb0EEENS1_19SingleTileSchedulerILb1ELb0ELb1ELi128EEEEEEEEEvNT_6ParamsE,(.L_x_35 - _ZN7cutlass13device_kernelIN5flash19enable_sm80_to_sm89INS1_16FlashAttnFwdSm80INS1_25CollectiveMainloopFwdSm80ILi8ELi2ELb0EN4cute5tupleIJNS5_1CILi128EEENS7_ILi64EEENS7_ILi192EEEEEELi192ENS_6half_tEfNS_4arch4Sm80ELb1ELb0ELb0ELb1ELb0ELb1ELb1ELb0EEENS1_21CollectiveEpilogueFwdINS6_IJS8_SA_S9_EEENS6_IJNS7_ILi1EEESI_SI_EEESC_SE_Li256ELb1ELb1ELb0ELb0EEENS1_19SingleTileSchedulerILb1ELb0ELb1ELi128EEEEEEEEEvNT_6ParamsE)
        .other          _ZN7cutlass13device_kernelIN5flash19enable_sm80_to_sm89INS1_16FlashAttnFwdSm80INS1_25CollectiveMainloopFwdSm80ILi8ELi2ELb0EN4cute5tupleIJNS5_1CILi128EEENS7_ILi64EEENS7_ILi192EEEEEELi192ENS_6half_tEfNS_4arch4Sm80ELb1ELb0ELb0ELb1ELb0ELb1ELb1ELb0EEENS1_21CollectiveEpilogueFwdINS6_IJS8_SA_S9_EEENS6_IJNS7_ILi1EEESI_SI_EEESC_SE_Li256ELb1ELb1ELb0ELb0EEENS1_19SingleTileSchedulerILb1ELb0ELb1ELi128EEEEEEEEEvNT_6ParamsE,@"STO_CUDA_ENTRY STV_DEFAULT"
_ZN7cutlass13device_kernelIN5flash19enable_sm80_to_sm89INS1_16FlashAttnFwdSm80INS1_25CollectiveMainloopFwdSm80ILi8ELi2ELb0EN4cute5tupleIJNS5_1CILi128EEENS7_ILi64EEENS7_ILi192EEEEEELi192ENS_6half_tEfNS_4arch4Sm80ELb1ELb0ELb0ELb1ELb0ELb1ELb1ELb0EEENS1_21CollectiveEpilogueFwdINS6_IJS8_SA_S9_EEENS6_IJNS7_ILi1EEESI_SI_EEESC_SE_Li256ELb1ELb1ELb0ELb0EEENS1_19SingleTileSchedulerILb1ELb0ELb1ELi128EEEEEEEEEvNT_6ParamsE:
[----:B------:R-:W-:Y:S01]  /*0000*/  LDC R1, c[0x0][0x28] ;  /* 0x00000a00ff017b82 */ /* 0x000fe20000000800 */
[----:B------:R-:W-:Y:S05]  /*0010*/  EXIT ;  /* 0x000000000000794d */ /* 0x000fea0003800000 */
.L_x_17:
        /* <DEDUP_REMOVED lines=14> */
.L_x_35:


//--------------------- .nv.shared.reserved.0     --------------------------
	.section	.nv.shared.reserved.0,"aw",@nobits
	.weak		__nv_reservedSMEM_offset_0_alias
	.size		__nv_reservedSMEM_offset_0_alias, 0, 0
	.other		__nv_reservedSMEM_offset_0_alias,@"STO_CUDA_RESERVED_SHARED STV_DEFAULT"
__nv_reservedSMEM_offset_0_alias:
	.zero		0


//--------------------- .nv.global                --------------------------
	.section	.nv.global,"aw",@nobits
.nv.global:
	.type		_ZN66_INTERNAL_0a7204b8_30_flash_fwd_hdim192_fp16_sm80_cu_bdbb69e5_33104cute1_E,@object
	.size		_ZN66_INTERNAL_0a7204b8_30_flash_fwd_hdim192_fp16_sm80_cu_bdbb69e5_33104cute1_E,(_ZN66_INTERNAL_0a7204b8_30_flash_fwd_hdim192_fp16_sm80_cu_bdbb69e5_33104cuda3std3__45__cpo6cbeginE - _ZN66_INTERNAL_0a7204b8_30_flash_fwd_hdim192_fp16_sm80_cu_bdbb69e5_33104cute1_E)
_ZN66_INTERNAL_0a7204b8_30_flash_fwd_hdim192_fp16_sm80_cu_bdbb69e5_33104cute1_E:
	.zero		1
	.type		_ZN66_INTERNAL_0a7204b8_30_flash_fwd_hdim192_fp16_sm80_cu_bdbb69e5_33104cuda3std3__45__cpo6cbeginE,@object
	.size		_ZN66_INTERNAL_0a7204b8_30_flash_fwd_hdim192_fp16_sm80_cu_bdbb69e5_33104cuda3std3__45__cpo6cbeginE,(_ZN66_INTERNAL_0a7204b8_30_flash_fwd_hdim192_fp16_sm80_cu_bdbb69e5_33104cuda3std3__48in_placeE - _ZN66_INTERNAL_0a7204b8_30_flash_fwd_hdim192_fp16_sm80_cu_bdbb69e5_33104cuda3std3__45__cpo6cbeginE)
_ZN66_INTERNAL_0a7204b8_30_flash_fwd_hdim192_fp16_sm80_cu_bdbb69e5_33104cuda3std3__45__cpo6cbeginE:
	.zero		1
	.type		_ZN66_INTERNAL_0a7204b8_30_flash_fwd_hdim192_fp16_sm80_cu_bdbb69e5_33104cuda3std3__48in_placeE,@object
	.size		_ZN66_INTERNAL_0a7204b8_30_flash_fwd_hdim192_fp16_sm80_cu_bdbb69e5_33104cuda3std3__48in_placeE,(_ZN66_INTERNAL_0a7204b8_30_flash_fwd_hdim192_fp16_sm80_cu_bdbb69e5_33104cuda3std6ranges3__45__cpo9iter_moveE - _ZN66_INTERNAL_0a7204b8_30_flash_fwd_hdim192_fp16_sm80_cu_bdbb69e5_33104cuda3std3__48in_placeE)
_ZN66_INTERNAL_0a7204b8_30_flash_fwd_hdim192_fp16_sm80_cu_bdbb69e5_33104cuda3std3__48in_placeE:
	.zero		1
	.type		_ZN66_INTERNAL_0a7204b8_30_flash_fwd_hdim192_fp16_sm80_cu_bdbb69e5_33104cuda3std6ranges3__45__cpo9iter_moveE,@object
	.size		_ZN66_INTERNAL_0a7204b8_30_flash_fwd_hdim192_fp16_sm80_cu_bdbb69e5_33104cuda3std6ranges3__45__cpo9iter_moveE,(_ZN66_INTERNAL_0a7204b8_30_flash_fwd_hdim192_fp16_sm80_cu_bdbb69e5_33104cuda3std3__45__cpo5beginE - _ZN66_INTERNAL_0a7204b8_30_flash_fwd_hdim192_fp16_sm80_cu_bdbb69e5_33104cuda3std6ranges3__45__cpo9iter_moveE)
_ZN66_INTERNAL_0a7204b8_30_flash_fwd_hdim192_fp16_sm80_cu_bdbb69e5_33104cuda3std6ranges3__45__cpo9iter_moveE:
	.zero		1
	.type		_ZN66_INTERNAL_0a7204b8_30_flash_fwd_hdim192_fp16_sm80_cu_bdbb69e5_33104cuda3std3__45__cpo5beginE,@object
	.size		_ZN66_INTERNAL_0a7204b8_30_flash_fwd_hdim192_fp16_sm80_cu_bdbb69e5_33104cuda3std3__45__cpo5beginE,(_ZN66_INTERNAL_0a7204b8_30_flash_fwd_hdim192_fp16_sm80_cu_bdbb69e5_33104cuda3std3__468_GLOBAL__N__0a7204b8_30_flash_fwd_hdim192_fp16_sm80_cu_bdbb69e5_33106ignoreE - _ZN66_INTERNAL_0a7204b8_30_flash_fwd_hdim192_fp16_sm80_cu_bdbb69e5_33104cuda3std3__45__cpo5beginE)
_ZN66_INTERNAL_0a7204b8_30_flash_fwd_hdim192_fp16_sm80_cu_bdbb69e5_33104cuda3std3__45__cpo5beginE:
	.zero		1
	.type		_ZN66_INTERNAL_0a7204b8_30_flash_fwd_hdim192_fp16_sm80_cu_bdbb69e5_33104cuda3std3__468_GLOBAL__N__0a7204b8_30_flash_fwd_hdim192_fp16_sm80_cu_bdbb69e5_33106ignoreE,@object
	.size		_ZN66_INTERNAL_0a7204b8_30_flash_fwd_hdim192_fp16_sm80_cu_bdbb69e5_33104cuda3std3__468_GLOBAL__N__0a7204b8_30_flash_fwd_hdim192_fp16_sm80_cu_bdbb69e5_33106ignoreE,(_ZN66_INTERNAL_0a7204b8_30_flash_fwd_hdim192_fp16_sm80_cu_bdbb69e5_33104cute7productE - _ZN66_INTERNAL_0a7204b8_30_flash_fwd_hdim192_fp16_sm80_cu_bdbb69e5_33104cuda3std3__468_GLOBAL__N__0a7204b8_30_flash_fwd_hdim192_fp16_sm80_cu_bdbb69e5_33106ignoreE)
_ZN66_INTERNAL_0a7204b8_30_flash_fwd_hdim192_fp16_sm80_cu_bdbb69e5_33104cuda3std3__468_GLOBAL__N__0a7204b8_30_flash_fwd_hdim192_fp16_sm80_cu_bdbb69e5_33106ignoreE:
	.zero		1
	.type		_ZN66_INTERNAL_0a7204b8_30_flash_fwd_hdim192_fp16_sm80_cu_bdbb69e5_33104cute7productE,@object
	.size		_ZN66_INTERNAL_0a7204b8_30_flash_fwd_hdim192_fp16_sm80_cu_bdbb69e5_33104cute7productE,(_ZN66_INTERNAL_0a7204b8_30_flash_fwd_hdim192_fp16_sm80_cu_bdbb69e5_33104cuda3std3__45__cpo3endE - _ZN66_INTERNAL_0a7204b8_30_flash_fwd_hdim192_fp16_sm80_cu_bdbb69e5_33104cute7productE)
_ZN66_INTERNAL_0a7204b8_30_flash_fwd_hdim192_fp16_sm80_cu_bdbb69e5_33104cute7productE:
	.zero		1
	.type		_ZN66_INTERNAL_0a7204b8_30_flash_fwd_hdim192_fp16_sm80_cu_bdbb69e5_33104cuda3std3__45__cpo3endE,@object
	.size		_ZN66_INTERNAL_0a7204b8_30_flash_fwd_hdim192_fp16_sm80_cu_bdbb69e5_33104cuda3std3__45__cpo3endE,(_ZN66_INTERNAL_0a7204b8_30_flash_fwd_hdim192_fp16_sm80_cu_bdbb69e5_33104cuda3std3__419piecewise_constructE - _ZN66_INTERNAL_0a7204b8_30_flash_fwd_hdim192_fp16_sm80_cu_bdbb69e5_33104cuda3std3__45__cpo3endE)
_ZN66_INTERNAL_0a7204b8_30_flash_fwd_hdim192_fp16_sm80_cu_bdbb69e5_33104cuda3std3__45__cpo3endE:
	.zero		1
	.type		_ZN66_INTERNAL_0a7204b8_30_flash_fwd_hdim192_fp16_sm80_cu_bdbb69e5_33104cuda3std3__419piecewise_constructE,@object
	.size		_ZN66_INTERNAL_0a7204b8_30_flash_fwd_hdim192_fp16_sm80_cu_bdbb69e5_33104cuda3std3__419piecewise_constructE,(_ZN66_INTERNAL_0a7204b8_30_flash_fwd_hdim192_fp16_sm80_cu_bdbb69e5_33104cuda3std3__45__cpo4cendE - _ZN66_INTERNAL_0a7204b8_30_flash_fwd_hdim192_fp16_sm80_cu_bdbb69e5_33104cuda3std3__419piecewise_constructE)
_ZN66_INTERNAL_0a7204b8_30_flash_fwd_hdim192_fp16_sm80_cu_bdbb69e5_33104cuda3std3__419piecewise_constructE:
	.zero		1
	.type		_ZN66_INTERNAL_0a7204b8_30_flash_fwd_hdim192_fp16_sm80_cu_bdbb69e5_33104cuda3std3__45__cpo4cendE,@object
	.size		_ZN66_INTERNAL_0a7204b8_30_flash_fwd_hdim192_fp16_sm80_cu_bdbb69e5_33104cuda3std3__45__cpo4cendE,(_ZN66_INTERNAL_0a7204b8_30_flash_fwd_hdim192_fp16_sm80_cu_bdbb69e5_33104cuda3std6ranges3__45__cpo4swapE - _ZN66_INTERNAL_0a7204b8_30_flash_fwd_hdim192_fp16_sm80_cu_bdbb69e5_33104cuda3std3__45__cpo4cendE)
_ZN66_INTERNAL_0a7204b8_30_flash_fwd_hdim192_fp16_sm80_cu_bdbb69e5_33104cuda3std3__45__cpo4cendE:
	.zero		1
	.type		_ZN66_INTERNAL_0a7204b8_30_flash_fwd_hdim192_fp16_sm80_cu_bdbb69e5_33104cuda3std6ranges3__45__cpo4swapE,@object
	.size		_ZN66_INTERNAL_0a7204b8_30_flash_fwd_hdim192_fp16_sm80_cu_bdbb69e5_33104cuda3std6ranges3__45__cpo4swapE,(.L_7 - _ZN66_INTERNAL_0a7204b8_30_flash_fwd_hdim192_fp16_sm80_cu_bdbb69e5_33104cuda3std6ranges3__45__cpo4swapE)
_ZN66_INTERNAL_0a7204b8_30_flash_fwd_hdim192_fp16_sm80_cu_bdbb69e5_33104cuda3std6ranges3__45__cpo4swapE:
	.zero		1
.L_7:


//--------------------- .nv.constant0._ZN7cutlass13device_kernelIN5flash19enable_sm80_to_sm89INS1_16FlashAttnFwdSm80INS1_25CollectiveMainloopFwdSm80ILi8ELi1ELb1EN4cute5tupleIJNS5_1CILi128EEENS7_ILi96EEENS7_ILi192EEEEEELi192ENS_6half_tEfNS_4arch4Sm80ELb0ELb0ELb0ELb0ELb0ELb0ELb1ELb0EEENS1_21CollectiveEpilogueFwdINS6_IJS8_SA_S9_EEENS6_IJNS7_ILi1EEESI_SI_EEESC_SE_Li256ELb0ELb1ELb0ELb0EEENS1_19SingleTileSchedulerILb0ELb0ELb1ELi128EEEEEEEEEvNT_6ParamsE --------------------------
	.section	.nv.constant0._ZN7cutlass13device_kernelIN5flash19enable_sm80_to_sm89INS1_16FlashAttnFwdSm80INS1_25CollectiveMainloopFwdSm80ILi8ELi1ELb1EN4cute5tupleIJNS5_1CILi128EEENS7_ILi96EEENS7_ILi192EEEEEELi192ENS_6half_tEfNS_4arch4Sm80ELb0ELb0ELb0ELb0ELb0ELb0ELb1ELb0EEENS1_21CollectiveEpilogueFwdINS6_IJS8_SA_S9_EEENS6_IJNS7_ILi1EEESI_SI_EEESC_SE_Li256ELb0ELb1ELb0ELb0EEENS1_19SingleTileSchedulerILb0ELb0ELb1ELi128EEEEEEEEEvNT_6ParamsE,"a",@progbits
	.sectionflags	@""
	.align	4
.nv.constant0._ZN7cutlass13device_kernelIN5flash19enable_sm80_to_sm89INS1_16FlashAttnFwdSm80INS1_25CollectiveMainloopFwdSm80ILi8ELi1ELb1EN4cute5tupleIJNS5_1CILi128EEENS7_ILi96EEENS7_ILi192EEEEEELi192ENS_6half_tEfNS_4arch4Sm80ELb0ELb0ELb0ELb0ELb0ELb0ELb1ELb0EEENS1_21CollectiveEpilogueFwdINS6_IJS8_SA_S9_EEENS6_IJNS7_ILi1EEESI_SI_EEESC_SE_Li256ELb0ELb1ELb0ELb0EEENS1_19SingleTileSchedulerILb0ELb0ELb1ELi128EEEEEEEEEvNT_6ParamsE:
	.zero		1576


//--------------------- .nv.constant0._ZN7cutlass13device_kernelIN5flash19enable_sm80_to_sm89INS1_16FlashAttnFwdSm80INS1_25CollectiveMainloopFwdSm80ILi8ELi1ELb1EN4cute5tupleIJNS5_1CILi128EEENS7_ILi96EEENS7_ILi192EEEEEELi192ENS_6half_tEfNS_4arch4Sm80ELb0ELb0ELb0ELb1ELb0ELb0ELb1ELb0EEENS1_21CollectiveEpilogueFwdINS6_IJS8_SA_S9_EEENS6_IJNS7_ILi1EEESI_SI_EEESC_SE_Li256ELb1ELb1ELb0ELb0EEENS1_19SingleTileSchedulerILb1ELb0ELb1ELi128EEEEEEEEEvNT_6ParamsE --------------------------
	.section	.nv.constant0._ZN7cutlass13device_kernelIN5flash19enable_sm80_to_sm89INS1_16FlashAttnFwdSm80INS1_25CollectiveMainloopFwdSm80ILi8ELi1ELb1EN4cute5tupleIJNS5_1CILi128EEENS7_ILi96EEENS7_ILi192EEEEEELi192ENS_6half_tEfNS_4arch4Sm80ELb0ELb0ELb0ELb1ELb0ELb0ELb1ELb0EEENS1_21CollectiveEpilogueFwdINS6_IJS8_SA_S9_EEENS6_IJNS7_ILi1EEESI_SI_EEESC_SE_Li256ELb1ELb1ELb0ELb0EEENS1_19SingleTileSchedulerILb1ELb0ELb1ELi128EEEEEEEEEvNT_6ParamsE,"a",@progbits
	.sectionflags	@""
	.align	4
.nv.constant0._ZN7cutlass13device_kernelIN5flash19enable_sm80_to_sm89INS1_16FlashAttnFwdSm80INS1_25CollectiveMainloopFwdSm80ILi8ELi1ELb1EN4cute5tupleIJNS5_1CILi128EEENS7_ILi96EEENS7_ILi192EEEEEELi192ENS_6half_tEfNS_4arch4Sm80ELb0ELb0ELb0ELb1ELb0ELb0ELb1ELb0EEENS1_21CollectiveEpilogueFwdINS6_IJS8_SA_S9_EEENS6_IJNS7_ILi1EEESI_SI_EEESC_SE_Li256ELb1ELb1ELb0ELb0EEENS1_19SingleTileSchedulerILb1ELb0ELb1ELi128EEEEEEEEEvNT_6ParamsE:
	.zero		1576


//--------------------- .nv.constant0._ZN7cutlass13device_kernelIN5flash19enable_sm80_to_sm89INS1_16FlashAttnFwdSm80INS1_25CollectiveMainloopFwdSm80ILi8ELi1ELb0EN4cute5tupleIJNS5_1CILi128EEENS7_ILi64EEENS7_ILi192EEEEEELi192ENS_6half_tEfNS_4arch4Sm80ELb0ELb0ELb0ELb1ELb0ELb1ELb1ELb0EEENS1_21CollectiveEpilogueFwdINS6_IJS8_SA_S9_EEENS6_IJNS7_ILi1EEESI_SI_EEESC_SE_Li256ELb1ELb1ELb0ELb0EEENS1_19SingleTileSchedulerILb1ELb0ELb1ELi128EEEEEEEEEvNT_6ParamsE --------------------------
	.section	.nv.constant0._ZN7cutlass13device_kernelIN5flash19enable_sm80_to_sm89INS1_16FlashAttnFwdSm80INS1_25CollectiveMainloopFwdSm80ILi8ELi1ELb0EN4cute5tupleIJNS5_1CILi128EEENS7_ILi64EEENS7_ILi192EEEEEELi192ENS_6half_tEfNS_4arch4Sm80ELb0ELb0ELb0ELb1ELb0ELb1ELb1ELb0EEENS1_21CollectiveEpilogueFwdINS6_IJS8_SA_S9_EEENS6_IJNS7_ILi1EEESI_SI_EEESC_SE_Li256ELb1ELb1ELb0ELb0EEENS1_19SingleTileSchedulerILb1ELb0ELb1ELi128EEEEEEEEEvNT_6ParamsE,"a",@progbits
	.sectionflags	@""
	.align	4
.nv.constant0._ZN7cutlass13device_kernelIN5flash19enable_sm80_to_sm89INS1_16FlashAttnFwdSm80INS1_25CollectiveMainloopFwdSm80ILi8ELi1ELb0EN4cute5tupleIJNS5_1CILi128EEENS7_ILi64EEENS7_ILi192EEEEEELi192ENS_6half_tEfNS_4arch4Sm80ELb0ELb0ELb0ELb1ELb0ELb1ELb1ELb0EEENS1_21CollectiveEpilogueFwdINS6_IJS8_SA_S9_EEENS6_IJNS7_ILi1EEESI_SI_EEESC_SE_Li256ELb1ELb1ELb0ELb0EEENS1_19SingleTileSchedulerILb1ELb0ELb1ELi128EEEEEEEEEvNT_6ParamsE:
	.zero		1576


//--------------------- .nv.constant0._ZN7cutlass13device_kernelIN5flash19enable_sm80_to_sm89INS1_16FlashAttnFwdSm80INS1_25CollectiveMainloopFwdSm80ILi8ELi1ELb0EN4cute5tupleIJNS5_1CILi128EEENS7_ILi64EEENS7_ILi192EEEEEELi192ENS_6half_tEfNS_4arch4Sm80ELb0ELb1ELb0ELb0ELb0ELb0ELb1ELb0EEENS1_21CollectiveEpilogueFwdINS6_IJS8_SA_S9_EEENS6_IJNS7_ILi1EEESI_SI_EEESC_SE_Li256ELb0ELb1ELb0ELb0EEENS1_19SingleTileSchedulerILb0ELb0ELb1ELi128EEEEEEEEEvNT_6ParamsE --------------------------
	.section	.nv.constant0._ZN7cutlass13device_kernelIN5flash19enable_sm80_to_sm89INS1_16FlashAttnFwdSm80INS1_25CollectiveMainloopFwdSm80ILi8ELi1ELb0EN4cute5tupleIJNS5_1CILi128EEENS7_ILi64EEENS7_ILi192EEEEEELi192ENS_6half_tEfNS_4arch4Sm80ELb0ELb1ELb0ELb0ELb0ELb0ELb1ELb0EEENS1_21CollectiveEpilogueFwdINS6_IJS8_SA_S9_EEENS6_IJNS7_ILi1EEESI_SI_EEESC_SE_Li256ELb0ELb1ELb0ELb0EEENS1_19SingleTileSchedulerILb0ELb0ELb1ELi128EEEEEEEEEvNT_6ParamsE,"a",@progbits
	.sectionflags	@""
	.align	4
.nv.constant0._ZN7cutlass13device_kernelIN5flash19enable_sm80_to_sm89INS1_16FlashAttnFwdSm80INS1_25CollectiveMainloopFwdSm80ILi8ELi1ELb0EN4cute5tupleIJNS5_1CILi128EEENS7_ILi64EEENS7_ILi192EEEEEELi192ENS_6half_tEfNS_4arch4Sm80ELb0ELb1ELb0ELb0ELb0ELb0ELb1ELb0EEENS1_21CollectiveEpilogueFwdINS6_IJS8_SA_S9_EEENS6_IJNS7_ILi1EEESI_SI_EEESC_SE_Li256ELb0ELb1ELb0ELb0EEENS1_19SingleTileSchedulerILb0ELb0ELb1ELi128EEEEEEEEEvNT_6ParamsE:
	.zero		1576


//--------------------- .nv.constant0._ZN7cutlass13device_kernelIN5flash19enable_sm80_to_sm89INS1_16FlashAttnFwdSm80INS1_25CollectiveMainloopFwdSm80ILi8ELi1ELb0EN4cute5tupleIJNS5_1CILi128EEENS7_ILi64EEENS7_ILi192EEEEEELi192ENS_6half_tEfNS_4arch4Sm80ELb0ELb1ELb0ELb1ELb0ELb0ELb1ELb0EEENS1_21CollectiveEpilogueFwdINS6_IJS8_SA_S9_EEENS6_IJNS7_ILi1EEESI_SI_EEESC_SE_Li256ELb1ELb1ELb0ELb0EEENS1_19SingleTileSchedulerILb1ELb0ELb1ELi128EEEEEEEEEvNT_6ParamsE --------------------------
	.section	.nv.constant0._ZN7cutlass13device_kernelIN5flash19enable_sm80_to_sm89INS1_16FlashAttnFwdSm80INS1_25CollectiveMainloopFwdSm80ILi8ELi1ELb0EN4cute5tupleIJNS5_1CILi128EEENS7_ILi64EEENS7_ILi192EEEEEELi192ENS_6half_tEfNS_4arch4Sm80ELb0ELb1ELb0ELb1ELb0ELb0ELb1ELb0EEENS1_21CollectiveEpilogueFwdINS6_IJS8_SA_S9_EEENS6_IJNS7_ILi1EEESI_SI_EEESC_SE_Li256ELb1ELb1ELb0ELb0EEENS1_19SingleTileSchedulerILb1ELb0ELb1ELi128EEEEEEEEEvNT_6ParamsE,"a",@progbits
	.sectionflags	@""
	.align	4
.nv.constant0._ZN7cutlass13device_kernelIN5flash19enable_sm80_to_sm89INS1_16FlashAttnFwdSm80INS1_25CollectiveMainloopFwdSm80ILi8ELi1ELb0EN4cute5tupleIJNS5_1CILi128EEENS7_ILi64EEENS7_ILi192EEEEEELi192ENS_6half_tEfNS_4arch4Sm80ELb0ELb1ELb0ELb1ELb0ELb0ELb1ELb0EEENS1_21CollectiveEpilogueFwdINS6_IJS8_SA_S9_EEENS6_IJNS7_ILi1EEESI_SI_EEESC_SE_Li256ELb1ELb1ELb0ELb0EEENS1_19SingleTileSchedulerILb1ELb0ELb1ELi128EEEEEEEEEvNT_6ParamsE:
	.zero		1576


//--------------------- .nv.constant0._ZN7cutlass13device_kernelIN5flash19enable_sm80_to_sm89INS1_16FlashAttnFwdSm80INS1_25CollectiveMainloopFwdSm80ILi8ELi1ELb0EN4cute5tupleIJNS5_1CILi128EEENS7_ILi64EEENS7_ILi192EEEEEELi192ENS_6half_tEfNS_4arch4Sm80ELb0ELb1ELb0ELb1ELb0ELb1ELb1ELb0EEENS1_21CollectiveEpilogueFwdINS6_IJS8_SA_S9_EEENS6_IJNS7_ILi1EEESI_SI_EEESC_SE_Li256ELb1ELb1ELb0ELb0EEENS1_19SingleTileSchedulerILb1ELb0ELb1ELi128EEEEEEEEEvNT_6ParamsE --------------------------
	.section	.nv.constant0._ZN7cutlass13device_kernelIN5flash19enable_sm80_to_sm89INS1_16FlashAttnFwdSm80INS1_25CollectiveMainloopFwdSm80ILi8ELi1ELb0EN4cute5tupleIJNS5_1CILi128EEENS7_ILi64EEENS7_ILi192EEEEEELi192ENS_6half_tEfNS_4arch4Sm80ELb0ELb1ELb0ELb1ELb0ELb1ELb1ELb0EEENS1_21CollectiveEpilogueFwdINS6_IJS8_SA_S9_EEENS6_IJNS7_ILi1EEESI_SI_EEESC_SE_Li256ELb1ELb1ELb0ELb0EEENS1_19SingleTileSchedulerILb1ELb0ELb1ELi128EEEEEEEEEvNT_6ParamsE,"a",@progbits
	.sectionflags	@""
	.align	4
.nv.constant0._ZN7cutlass13device_kernelIN5flash19enable_sm80_to_sm89INS1_16FlashAttnFwdSm80INS1_25CollectiveMainloopFwdSm80ILi8ELi1ELb0EN4cute5tupleIJNS5_1CILi128EEENS7_ILi64EEENS7_ILi192EEEEEELi192ENS_6half_tEfNS_4arch4Sm80ELb0ELb1ELb0ELb1ELb0ELb1ELb1ELb0EEENS1_21CollectiveEpilogueFwdINS6_IJS8_SA_S9_EEENS6_IJNS7_ILi1EEESI_SI_EEESC_SE_Li256ELb1ELb1ELb0ELb0EEENS1_19SingleTileSchedulerILb1ELb0ELb1ELi128EEEEEEEEEvNT_6ParamsE:
	.zero		1576


//--------------------- .nv.constant0._ZN7cutlass13device_kernelIN5flash19enable_sm80_to_sm89INS1_16FlashAttnFwdSm80INS1_25CollectiveMainloopFwdSm80ILi8ELi1ELb1EN4cute5tupleIJNS5_1CILi128EEENS7_ILi96EEENS7_ILi192EEEEEELi192ENS_6half_tEfNS_4arch4Sm80ELb1ELb0ELb0ELb0ELb0ELb0ELb1ELb0EEENS1_21CollectiveEpilogueFwdINS6_IJS8_SA_S9_EEENS6_IJNS7_ILi1EEESI_SI_EEESC_SE_Li256ELb0ELb1ELb0ELb0EEENS1_30DynamicPersistentTileSchedulerILi256ELi256ELb0ELb1ELb0EEEEEEEEEvNT_6ParamsE --------------------------
	.section	.nv.constant0._ZN7cutlass13device_kernelIN5flash19enable_sm80_to_sm89INS1_16FlashAttnFwdSm80INS1_25CollectiveMainloopFwdSm80ILi8ELi1ELb1EN4cute5tupleIJNS5_1CILi128EEENS7_ILi96EEENS7_ILi192EEEEEELi192ENS_6half_tEfNS_4arch4Sm80ELb1ELb0ELb0ELb0ELb0ELb0ELb1ELb0EEENS1_21CollectiveEpilogueFwdINS6_IJS8_SA_S9_EEENS6_IJNS7_ILi1EEESI_SI_EEESC_SE_Li256ELb0ELb1ELb0ELb0EEENS1_30DynamicPersistentTileSchedulerILi256ELi256ELb0ELb1ELb0EEEEEEEEEvNT_6ParamsE,"a",@progbits
	.sectionflags	@""
	.align	4
.nv.constant0._ZN7cutlass13device_kernelIN5flash19enable_sm80_to_sm89INS1_16FlashAttnFwdSm80INS1_25CollectiveMainloopFwdSm80ILi8ELi1ELb1EN4cute5tupleIJNS5_1CILi128EEENS7_ILi96EEENS7_ILi192EEEEEELi192ENS_6half_tEfNS_4arch4Sm80ELb1ELb0ELb0ELb0ELb0ELb0ELb1ELb0EEENS1_21CollectiveEpilogueFwdINS6_IJS8_SA_S9_EEENS6_IJNS7_ILi1EEESI_SI_EEESC_SE_Li256ELb0ELb1ELb0ELb0EEENS1_30DynamicPersistentTileSchedulerILi256ELi256ELb0ELb1ELb0EEEEEEEEEvNT_6ParamsE:
	.zero		1592


//--------------------- .nv.constant0._ZN7cutlass13device_kernelIN5flash19enable_sm80_to_sm89INS1_16FlashAttnFwdSm80INS1_25CollectiveMainloopFwdSm80ILi8ELi1ELb1EN4cute5tupleIJNS5_1CILi128EEENS7_ILi96EEENS7_ILi192EEEEEELi192ENS_6half_tEfNS_4arch4Sm80ELb1ELb0ELb0ELb1ELb0ELb0ELb1ELb0EEENS1_21CollectiveEpilogueFwdINS6_IJS8_SA_S9_EEENS6_IJNS7_ILi1EEESI_SI_EEESC_SE_Li256ELb1ELb1ELb0ELb0EEENS1_19SingleTileSchedulerILb1ELb0ELb1ELi128EEEEEEEEEvNT_6ParamsE --------------------------
	.section	.nv.constant0._ZN7cutlass13device_kernelIN5flash19enable_sm80_to_sm89INS1_16FlashAttnFwdSm80INS1_25CollectiveMainloopFwdSm80ILi8ELi1ELb1EN4cute5tupleIJNS5_1CILi128EEENS7_ILi96EEENS7_ILi192EEEEEELi192ENS_6half_tEfNS_4arch4Sm80ELb1ELb0ELb0ELb1ELb0ELb0ELb1ELb0EEENS1_21CollectiveEpilogueFwdINS6_IJS8_SA_S9_EEENS6_IJNS7_ILi1EEESI_SI_EEESC_SE_Li256ELb1ELb1ELb0ELb0EEENS1_19SingleTileSchedulerILb1ELb0ELb1ELi128EEEEEEEEEvNT_6ParamsE,"a",@progbits
	.sectionflags	@""
	.align	4
.nv.constant0._ZN7cutlass13device_kernelIN5flash19enable_sm80_to_sm89INS1_16FlashAttnFwdSm80INS1_25CollectiveMainloopFwdSm80ILi8ELi1ELb1EN4cute5tupleIJNS5_1CILi128EEENS7_ILi96EEENS7_ILi192EEEEEELi192ENS_6half_tEfNS_4arch4Sm80ELb1ELb0ELb0ELb1ELb0ELb0ELb1ELb0EEENS1_21CollectiveEpilogueFwdINS6_IJS8_SA_S9_EEENS6_IJNS7_ILi1EEESI_SI_EEESC_SE_Li256ELb1ELb1ELb0ELb0EEENS1_19SingleTileSchedulerILb1ELb0ELb1ELi128EEEEEEEEEvNT_6ParamsE:
	.zero		1576


//--------------------- .nv.constant0._ZN7cutlass13device_kernelIN5flash19enable_sm80_to_sm89INS1_16FlashAttnFwdSm80INS1_25CollectiveMainloopFwdSm80ILi8ELi1ELb0EN4cute5tupleIJNS5_1CILi128EEENS7_ILi64EEENS7_ILi192EEEEEELi192ENS_6half_tEfNS_4arch4Sm80ELb1ELb0ELb0ELb1ELb0ELb1ELb1ELb0EEENS1_21CollectiveEpilogueFwdINS6_IJS8_SA_S9_EEENS6_IJNS7_ILi1EEESI_SI_EEESC_SE_Li256ELb1ELb1ELb0ELb0EEENS1_19SingleTileSchedulerILb1ELb0ELb1ELi128EEEEEEEEEvNT_6ParamsE --------------------------
	.section	.nv.constant0._ZN7cutlass13device_kernelIN5flash19enable_sm80_to_sm89INS1_16FlashAttnFwdSm80INS1_25CollectiveMainloopFwdSm80ILi8ELi1ELb0EN4cute5tupleIJNS5_1CILi128EEENS7_ILi64EEENS7_ILi192EEEEEELi192ENS_6half_tEfNS_4arch4Sm80ELb1ELb0ELb0ELb1ELb0ELb1ELb1ELb0EEENS1_21CollectiveEpilogueFwdINS6_IJS8_SA_S9_EEENS6_IJNS7_ILi1EEESI_SI_EEESC_SE_Li256ELb1ELb1ELb0ELb0EEENS1_19SingleTileSchedulerILb1ELb0ELb1ELi128EEEEEEEEEvNT_6ParamsE,"a",@progbits
	.sectionflags	@""
	.align	4
.nv.constant0._ZN7cutlass13device_kernelIN5flash19enable_sm80_to_sm89INS1_16FlashAttnFwdSm80INS1_25CollectiveMainloopFwdSm80ILi8ELi1ELb0EN4cute5tupleIJNS5_1CILi128EEENS7_ILi64EEENS7_ILi192EEEEEELi192ENS_6half_tEfNS_4arch4Sm80ELb1ELb0ELb0ELb1ELb0ELb1ELb1ELb0EEENS1_21CollectiveEpilogueFwdINS6_IJS8_SA_S9_EEENS6_IJNS7_ILi1EEESI_SI_EEESC_SE_Li256ELb1ELb1ELb0ELb0EEENS1_19SingleTileSchedulerILb1ELb0ELb1ELi128EEEEEEEEEvNT_6ParamsE:
	.zero		1576


//--------------------- .nv.constant0._ZN7cutlass13device_kernelIN5flash19enable_sm80_to_sm89INS1_16FlashAttnFwdSm80INS1_25CollectiveMainloopFwdSm80ILi8ELi2ELb1EN4cute5tupleIJNS5_1CILi128EEENS7_ILi96EEENS7_ILi192EEEEEELi192ENS_6half_tEfNS_4arch4Sm80ELb0ELb0ELb0ELb0ELb0ELb0ELb1ELb0EEENS1_21CollectiveEpilogueFwdINS6_IJS8_SA_S9_EEENS6_IJNS7_ILi1EEESI_SI_EEESC_SE_Li256ELb0ELb1ELb0ELb0EEENS1_19SingleTileSchedulerILb0ELb0ELb1ELi128EEEEEEEEEvNT_6ParamsE --------------------------
	.section	.nv.constant0._ZN7cutlass13device_kernelIN5flash19enable_sm80_to_sm89INS1_16FlashAttnFwdSm80INS1_25CollectiveMainloopFwdSm80ILi8ELi2ELb1EN4cute5tupleIJNS5_1CILi128EEENS7_ILi96EEENS7_ILi192EEEEEELi192ENS_6half_tEfNS_4arch4Sm80ELb0ELb0ELb0ELb0ELb0ELb0ELb1ELb0EEENS1_21CollectiveEpilogueFwdINS6_IJS8_SA_S9_EEENS6_IJNS7_ILi1EEESI_SI_EEESC_SE_Li256ELb0ELb1ELb0ELb0EEENS1_19SingleTileSchedulerILb0ELb0ELb1ELi128EEEEEEEEEvNT_6ParamsE,"a",@progbits
	.sectionflags	@""
	.align	4
.nv.constant0._ZN7cutlass13device_kernelIN5flash19enable_sm80_to_sm89INS1_16FlashAttnFwdSm80INS1_25CollectiveMainloopFwdSm80ILi8ELi2ELb1EN4cute5tupleIJNS5_1CILi128EEENS7_ILi96EEENS7_ILi192EEEEEELi192ENS_6half_tEfNS_4arch4Sm80ELb0ELb0ELb0ELb0ELb0ELb0ELb1ELb0EEENS1_21CollectiveEpilogueFwdINS6_IJS8_SA_S9_EEENS6_IJNS7_ILi1EEESI_SI_EEESC_SE_Li256ELb0ELb1ELb0ELb0EEENS1_19SingleTileSchedulerILb0ELb0ELb1ELi128EEEEEEEEEvNT_6ParamsE:
	.zero		1576


//--------------------- .nv.constant0._ZN7cutlass13device_kernelIN5flash19enable_sm80_to_sm89INS1_16FlashAttnFwdSm80INS1_25CollectiveMainloopFwdSm80ILi8ELi2ELb1EN4cute5tupleIJNS5_1CILi128EEENS7_ILi96EEENS7_ILi192EEEEEELi192ENS_6half_tEfNS_4arch4Sm80ELb0ELb0ELb0ELb1ELb0ELb0ELb1ELb0EEENS1_21CollectiveEpilogueFwdINS6_IJS8_SA_S9_EEENS6_IJNS7_ILi1EEESI_SI_EEESC_SE_Li256ELb1ELb1ELb0ELb0EEENS1_19SingleTileSchedulerILb1ELb0ELb1ELi128EEEEEEEEEvNT_6ParamsE --------------------------
	.section	.nv.constant0._ZN7cutlass13device_kernelIN5flash19enable_sm80_to_sm89INS1_16FlashAttnFwdSm80INS1_25CollectiveMainloopFwdSm80ILi8ELi2ELb1EN4cute5tupleIJNS5_1CILi128EEENS7_ILi96EEENS7_ILi192EEEEEELi192ENS_6half_tEfNS_4arch4Sm80ELb0ELb0ELb0ELb1ELb0ELb0ELb1ELb0EEENS1_21CollectiveEpilogueFwdINS6_IJS8_SA_S9_EEENS6_IJNS7_ILi1EEESI_SI_EEESC_SE_Li256ELb1ELb1ELb0ELb0EEENS1_19SingleTileSchedulerILb1ELb0ELb1ELi128EEEEEEEEEvNT_6ParamsE,"a",@progbits
	.sectionflags	@""
	.align	4
.nv.constant0._ZN7cutlass13device_kernelIN5flash19enable_sm80_to_sm89INS1_16FlashAttnFwdSm80INS1_25CollectiveMainloopFwdSm80ILi8ELi2ELb1EN4cute5tupleIJNS5_1CILi128EEENS7_ILi96EEENS7_ILi192EEEEEELi192ENS_6half_tEfNS_4arch4Sm80ELb0ELb0ELb0ELb1ELb0ELb0ELb1ELb0EEENS1_21CollectiveEpilogueFwdINS6_IJS8_SA_S9_EEENS6_IJNS7_ILi1EEESI_SI_EEESC_SE_Li256ELb1ELb1ELb0ELb0EEENS1_19SingleTileSchedulerILb1ELb0ELb1ELi128EEEEEEEEEvNT_6ParamsE:
	.zero		1576


//--------------------- .nv.constant0._ZN7cutlass13device_kernelIN5flash19enable_sm80_to_sm89INS1_16FlashAttnFwdSm80INS1_25CollectiveMainloopFwdSm80ILi8ELi2ELb0EN4cute5tupleIJNS5_1CILi128EEENS7_ILi64EEENS7_ILi192EEEEEELi192ENS_6half_tEfNS_4arch4Sm80ELb0ELb0ELb0ELb1ELb0ELb1ELb1ELb0EEENS1_21CollectiveEpilogueFwdINS6_IJS8_SA_S9_EEENS6_IJNS7_ILi1EEESI_SI_EEESC_SE_Li256ELb1ELb1ELb0ELb0EEENS1_19SingleTileSchedulerILb1ELb0ELb1ELi128EEEEEEEEEvNT_6ParamsE --------------------------
	.section	.nv.constant0._ZN7cutlass13device_kernelIN5flash19enable_sm80_to_sm89INS1_16FlashAttnFwdSm80INS1_25CollectiveMainloopFwdSm80ILi8ELi2ELb0EN4cute5tupleIJNS5_1CILi128EEENS7_ILi64EEENS7_ILi192EEEEEELi192ENS_6half_tEfNS_4arch4Sm80ELb0ELb0ELb0ELb1ELb0ELb1ELb1ELb0EEENS1_21CollectiveEpilogueFwdINS6_IJS8_SA_S9_EEENS6_IJNS7_ILi1EEESI_SI_EEESC_SE_Li256ELb1ELb1ELb0ELb0EEENS1_19SingleTileSchedulerILb1ELb0ELb1ELi128EEEEEEEEEvNT_6ParamsE,"a",@progbits
	.sectionflags	@""
	.align	4
.nv.constant0._ZN7cutlass13device_kernelIN5flash19enable_sm80_to_sm89INS1_16FlashAttnFwdSm80INS1_25CollectiveMainloopFwdSm80ILi8ELi2ELb0EN4cute5tupleIJNS5_1CILi128EEENS7_ILi64EEENS7_ILi192EEEEEELi192ENS_6half_tEfNS_4arch4Sm80ELb0ELb0ELb0ELb1ELb0ELb1ELb1ELb0EEENS1_21CollectiveEpilogueFwdINS6_IJS8_SA_S9_EEENS6_IJNS7_ILi1EEESI_SI_EEESC_SE_Li256ELb1ELb1ELb0ELb0EEENS1_19SingleTileSchedulerILb1ELb0ELb1ELi128EEEEEEEEEvNT_6ParamsE:
	.zero		1576


//--------------------- .nv.constant0._ZN7cutlass13device_kernelIN5flash19enable_sm80_to_sm89INS1_16FlashAttnFwdSm80INS1_25CollectiveMainloopFwdSm80ILi8ELi2ELb0EN4cute5tupleIJNS5_1CILi128EEENS7_ILi64EEENS7_ILi192EEEEEELi192ENS_6half_tEfNS_4arch4Sm80ELb0ELb1ELb0ELb0ELb0ELb0ELb1ELb0EEENS1_21CollectiveEpilogueFwdINS6_IJS8_SA_S9_EEENS6_IJNS7_ILi1EEESI_SI_EEESC_SE_Li256ELb0ELb1ELb0ELb0EEENS1_19SingleTileSchedulerILb0ELb0ELb1ELi128EEEEEEEEEvNT_6ParamsE --------------------------
	.section	.nv.constant0._ZN7cutlass13device_kernelIN5flash19enable_sm80_to_sm89INS1_16FlashAttnFwdSm80INS1_25CollectiveMainloopFwdSm80ILi8ELi2ELb0EN4cute5tupleIJNS5_1CILi128EEENS7_ILi64EEENS7_ILi192EEEEEELi192ENS_6half_tEfNS_4arch4Sm80ELb0ELb1ELb0ELb0ELb0ELb0ELb1ELb0EEENS1_21CollectiveEpilogueFwdINS6_IJS8_SA_S9_EEENS6_IJNS7_ILi1EEESI_SI_EEESC_SE_Li256ELb0ELb1ELb0ELb0EEENS1_19SingleTileSchedulerILb0ELb0ELb1ELi128EEEEEEEEEvNT_6ParamsE,"a",@progbits
	.sectionflags	@""
	.align	4
.nv.constant0._ZN7cutlass13device_kernelIN5flash19enable_sm80_to_sm89INS1_16FlashAttnFwdSm80INS1_25CollectiveMainloopFwdSm80ILi8ELi2ELb0EN4cute5tupleIJNS5_1CILi128EEENS7_ILi64EEENS7_ILi192EEEEEELi192ENS_6half_tEfNS_4arch4Sm80ELb0ELb1ELb0ELb0ELb0ELb0ELb1ELb0EEENS1_21CollectiveEpilogueFwdINS6_IJS8_SA_S9_EEENS6_IJNS7_ILi1EEESI_SI_EEESC_SE_Li256ELb0ELb1ELb0ELb0EEENS1_19SingleTileSchedulerILb0ELb0ELb1ELi128EEEEEEEEEvNT_6ParamsE:
	.zero		1576


//--------------------- .nv.constant0._ZN7cutlass13device_kernelIN5flash19enable_sm80_to_sm89INS1_16FlashAttnFwdSm80INS1_25CollectiveMainloopFwdSm80ILi8ELi2ELb0EN4cute5tupleIJNS5_1CILi128EEENS7_ILi64EEENS7_ILi192EEEEEELi192ENS_6half_tEfNS_4arch4Sm80ELb0ELb1ELb0ELb1ELb0ELb0ELb1ELb0EEENS1_21CollectiveEpilogueFwdINS6_IJS8_SA_S9_EEENS6_IJNS7_ILi1EEESI_SI_EEESC_SE_Li256ELb1ELb1ELb0ELb0EEENS1_19SingleTileSchedulerILb1ELb0ELb1ELi128EEEEEEEEEvNT_6ParamsE --------------------------
	.section	.nv.constant0._ZN7cutlass13device_kernelIN5flash19enable_sm80_to_sm89INS1_16FlashAttnFwdSm80INS1_25CollectiveMainloopFwdSm80ILi8ELi2ELb0EN4cute5tupleIJNS5_1CILi128EEENS7_ILi64EEENS7_ILi192EEEEEELi192ENS_6half_tEfNS_4arch4Sm80ELb0ELb1ELb0ELb1ELb0ELb0ELb1ELb0EEENS1_21CollectiveEpilogueFwdINS6_IJS8_SA_S9_EEENS6_IJNS7_ILi1EEESI_SI_EEESC_SE_Li256ELb1ELb1ELb0ELb0EEENS1_19SingleTileSchedulerILb1ELb0ELb1ELi128EEEEEEEEEvNT_6ParamsE,"a",@progbits
	.sectionflags	@""
	.align	4
.nv.constant0._ZN7cutlass13device_kernelIN5flash19enable_sm80_to_sm89INS1_16FlashAttnFwdSm80INS1_25CollectiveMainloopFwdSm80ILi8ELi2ELb0EN4cute5tupleIJNS5_1CILi128EEENS7_ILi64EEENS7_ILi192EEEEEELi192ENS_6half_tEfNS_4arch4Sm80ELb0ELb1ELb0ELb1ELb0ELb0ELb1ELb0EEENS1_21CollectiveEpilogueFwdINS6_IJS8_SA_S9_EEENS6_IJNS7_ILi1EEESI_SI_EEESC_SE_Li256ELb1ELb1ELb0ELb0EEENS1_19SingleTileSchedulerILb1ELb0ELb1ELi128EEEEEEEEEvNT_6ParamsE:
	.zero		1576


//--------------------- .nv.constant0._ZN7cutlass13device_kernelIN5flash19enable_sm80_to_sm89INS1_16FlashAttnFwdSm80INS1_25CollectiveMainloopFwdSm80ILi8ELi2ELb0EN4cute5tupleIJNS5_1CILi128EEENS7_ILi64EEENS7_ILi192EEEEEELi192ENS_6half_tEfNS_4arch4Sm80ELb0ELb1ELb0ELb1ELb0ELb1ELb1ELb0EEENS1_21CollectiveEpilogueFwdINS6_IJS8_SA_S9_EEENS6_IJNS7_ILi1EEESI_SI_EEESC_SE_Li256ELb1ELb1ELb0ELb0EEENS1_19SingleTileSchedulerILb1ELb0ELb1ELi128EEEEEEEEEvNT_6ParamsE --------------------------
	.section	.nv.constant0._ZN7cutlass13device_kernelIN5flash19enable_sm80_to_sm89INS1_16FlashAttnFwdSm80INS1_25CollectiveMainloopFwdSm80ILi8ELi2ELb0EN4cute5tupleIJNS5_1CILi128EEENS7_ILi64EEENS7_ILi192EEEEEELi192ENS_6half_tEfNS_4arch4Sm80ELb0ELb1ELb0ELb1ELb0ELb1ELb1ELb0EEENS1_21CollectiveEpilogueFwdINS6_IJS8_SA_S9_EEENS6_IJNS7_ILi1EEESI_SI_EEESC_SE_Li256ELb1ELb1ELb0ELb0EEENS1_19SingleTileSchedulerILb1ELb0ELb1ELi128EEEEEEEEEvNT_6ParamsE,"a",@progbits
	.sectionflags	@""
	.align	4
.nv.constant0._ZN7cutlass13device_kernelIN5flash19enable_sm80_to_sm89INS1_16FlashAttnFwdSm80INS1_25CollectiveMainloopFwdSm80ILi8ELi2ELb0EN4cute5tupleIJNS5_1CILi128EEENS7_ILi64EEENS7_ILi192EEEEEELi192ENS_6half_tEfNS_4arch4Sm80ELb0ELb1ELb0ELb1ELb0ELb1ELb1ELb0EEENS1_21CollectiveEpilogueFwdINS6_IJS8_SA_S9_EEENS6_IJNS7_ILi1EEESI_SI_EEESC_SE_Li256ELb1ELb1ELb0ELb0EEENS1_19SingleTileSchedulerILb1ELb0ELb1ELi128EEEEEEEEEvNT_6ParamsE:
	.zero		1576


//--------------------- .nv.constant0._ZN7cutlass13device_kernelIN5flash19enable_sm80_to_sm89INS1_16FlashAttnFwdSm80INS1_25CollectiveMainloopFwdSm80ILi8ELi2ELb1EN4cute5tupleIJNS5_1CILi128EEENS7_ILi96EEENS7_ILi192EEEEEELi192ENS_6half_tEfNS_4arch4Sm80ELb1ELb0ELb0ELb0ELb0ELb0ELb1ELb0EEENS1_21CollectiveEpilogueFwdINS6_IJS8_SA_S9_EEENS6_IJNS7_ILi1EEESI_SI_EEESC_SE_Li256ELb0ELb1ELb0ELb0EEENS1_30DynamicPersistentTileSchedulerILi256ELi256ELb0ELb1ELb0EEEEEEEEEvNT_6ParamsE --------------------------
	.section	.nv.constant0._ZN7cutlass13device_kernelIN5flash19enable_sm80_to_sm89INS1_16FlashAttnFwdSm80INS1_25CollectiveMainloopFwdSm80ILi8ELi2ELb1EN4cute5tupleIJNS5_1CILi128EEENS7_ILi96EEENS7_ILi192EEEEEELi192ENS_6half_tEfNS_4arch4Sm80ELb1ELb0ELb0ELb0ELb0ELb0ELb1ELb0EEENS1_21CollectiveEpilogueFwdINS6_IJS8_SA_S9_EEENS6_IJNS7_ILi1EEESI_SI_EEESC_SE_Li256ELb0ELb1ELb0ELb0EEENS1_30DynamicPersistentTileSchedulerILi256ELi256ELb0ELb1ELb0EEEEEEEEEvNT_6ParamsE,"a",@progbits
	.sectionflags	@""
	.align	4
.nv.constant0._ZN7cutlass13device_kernelIN5flash19enable_sm80_to_sm89INS1_16FlashAttnFwdSm80INS1_25CollectiveMainloopFwdSm80ILi8ELi2ELb1EN4cute5tupleIJNS5_1CILi128EEENS7_ILi96EEENS7_ILi192EEEEEELi192ENS_6half_tEfNS_4arch4Sm80ELb1ELb0ELb0ELb0ELb0ELb0ELb1ELb0EEENS1_21CollectiveEpilogueFwdINS6_IJS8_SA_S9_EEENS6_IJNS7_ILi1EEESI_SI_EEESC_SE_Li256ELb0ELb1ELb0ELb0EEENS1_30DynamicPersistentTileSchedulerILi256ELi256ELb0ELb1ELb0EEEEEEEEEvNT_6ParamsE:
	.zero		1592


//--------------------- .nv.constant0._ZN7cutlass13device_kernelIN5flash19enable_sm80_to_sm89INS1_16FlashAttnFwdSm80INS1_25CollectiveMainloopFwdSm80ILi8ELi2ELb1EN4cute5tupleIJNS5_1CILi128EEENS7_ILi96EEENS7_ILi192EEEEEELi192ENS_6half_tEfNS_4arch4Sm80ELb1ELb0ELb0ELb1ELb0ELb0ELb1ELb0EEENS1_21CollectiveEpilogueFwdINS6_IJS8_SA_S9_EEENS6_IJNS7_ILi1EEESI_SI_EEESC_SE_Li256ELb1ELb1ELb0ELb0EEENS1_19SingleTileSchedulerILb1ELb0ELb1ELi128EEEEEEEEEvNT_6ParamsE --------------------------
	.section	.nv.constant0._ZN7cutlass13device_kernelIN5flash19enable_sm80_to_sm89INS1_16FlashAttnFwdSm80INS1_25CollectiveMainloopFwdSm80ILi8ELi2ELb1EN4cute5tupleIJNS5_1CILi128EEENS7_ILi96EEENS7_ILi192EEEEEELi192ENS_6half_tEfNS_4arch4Sm80ELb1ELb0ELb0ELb1ELb0ELb0ELb1ELb0EEENS1_21CollectiveEpilogueFwdINS6_IJS8_SA_S9_EEENS6_IJNS7_ILi1EEESI_SI_EEESC_SE_Li256ELb1ELb1ELb0ELb0EEENS1_19SingleTileSchedulerILb1ELb0ELb1ELi128EEEEEEEEEvNT_6ParamsE,"a",@progbits
	.sectionflags	@""
	.align	4
.nv.constant0._ZN7cutlass13device_kernelIN5flash19enable_sm80_to_sm89INS1_16FlashAttnFwdSm80INS1_25CollectiveMainloopFwdSm80ILi8ELi2ELb1EN4cute5tupleIJNS5_1CILi128EEENS7_ILi96EEENS7_ILi192EEEEEELi192ENS_6half_tEfNS_4arch4Sm80ELb1ELb0ELb0ELb1ELb0ELb0ELb1ELb0EEENS1_21CollectiveEpilogueFwdINS6_IJS8_SA_S9_EEENS6_IJNS7_ILi1EEESI_SI_EEESC_SE_Li256ELb1ELb1ELb0ELb0EEENS1_19SingleTileSchedulerILb1ELb0ELb1ELi128EEEEEEEEEvNT_6ParamsE:
	.zero		1576


//--------------------- .nv.constant0._ZN7cutlass13device_kernelIN5flash19enable_sm80_to_sm89INS1_16FlashAttnFwdSm80INS1_25CollectiveMainloopFwdSm80ILi8ELi2ELb0EN4cute5tupleIJNS5_1CILi128EEENS7_ILi64EEENS7_ILi192EEEEEELi192ENS_6half_tEfNS_4arch4Sm80ELb1ELb0ELb0ELb1ELb0ELb1ELb1ELb0EEENS1_21CollectiveEpilogueFwdINS6_IJS8_SA_S9_EEENS6_IJNS7_ILi1EEESI_SI_EEESC_SE_Li256ELb1ELb1ELb0ELb0EEENS1_19SingleTileSchedulerILb1ELb0ELb1ELi128EEEEEEEEEvNT_6ParamsE --------------------------
	.section	.nv.constant0._ZN7cutlass13device_kernelIN5flash19enable_sm80_to_sm89INS1_16FlashAttnFwdSm80INS1_25CollectiveMainloopFwdSm80ILi8ELi2ELb0EN4cute5tupleIJNS5_1CILi128EEENS7_ILi64EEENS7_ILi192EEEEEELi192ENS_6half_tEfNS_4arch4Sm80ELb1ELb0ELb0ELb1ELb0ELb1ELb1ELb0EEENS1_21CollectiveEpilogueFwdINS6_IJS8_SA_S9_EEENS6_IJNS7_ILi1EEESI_SI_EEESC_SE_Li256ELb1ELb1ELb0ELb0EEENS1_19SingleTileSchedulerILb1ELb0ELb1ELi128EEEEEEEEEvNT_6ParamsE,"a",@progbits
	.sectionflags	@""
	.align	4
.nv.constant0._ZN7cutlass13device_kernelIN5flash19enable_sm80_to_sm89INS1_16FlashAttnFwdSm80INS1_25CollectiveMainloopFwdSm80ILi8ELi2ELb0EN4cute5tupleIJNS5_1CILi128EEENS7_ILi64EEENS7_ILi192EEEEEELi192ENS_6half_tEfNS_4arch4Sm80ELb1ELb0ELb0ELb1ELb0ELb1ELb1ELb0EEENS1_21CollectiveEpilogueFwdINS6_IJS8_SA_S9_EEENS6_IJNS7_ILi1EEESI_SI_EEESC_SE_Li256ELb1ELb1ELb0ELb0EEENS1_19SingleTileSchedulerILb1ELb0ELb1ELi128EEEEEEEEEvNT_6ParamsE:
	.zero		1576


//--------------------- SYMBOLS --------------------------

	.type		.nv.reservedSmem.offset0,@object
	.size		.nv.reservedSmem.offset0,0x4
